// auto-generated by cutlass_sweep.gemm — config: {"arch": "sm_100", "cluster_m": 2, "cluster_n": 4, "dtype": "tf32", "dtype_b": "tf32", "layout": "nt", "stages": 0, "tile_k": 64, "tile_m": 256, "tile_n": 128}
#include "cutlass/cutlass.h"
#include "cutlass/gemm/collective/collective_builder.hpp"
#include "cutlass/gemm/device/gemm_universal_adapter.h"
#include "cutlass/gemm/kernel/gemm_universal.hpp"
#include "cutlass/epilogue/collective/collective_builder.hpp"

using ElemA = cutlass::tfloat32_t;
using ElemB = cutlass::tfloat32_t;
using ElemCD = cutlass::tfloat32_t;
using Acc  = float;
using TileShape    = cute::Shape<cute::_256, cute::_128, cute::_64>;
using ClusterShape = cute::Shape<cute::_2, cute::_4, cute::_1>;

using CollectiveEpilogue = typename cutlass::epilogue::collective::CollectiveBuilder<
    cutlass::arch::Sm100, cutlass::arch::OpClassTensorOp,
    TileShape, ClusterShape,
    cutlass::epilogue::collective::EpilogueTileAuto,
    Acc, Acc,
    ElemCD, cutlass::layout::RowMajor, 128 / cutlass::sizeof_bits<ElemCD>::value,
    ElemCD, cutlass::layout::RowMajor, 128 / cutlass::sizeof_bits<ElemCD>::value,
    cutlass::epilogue::collective::EpilogueScheduleAuto
  >::CollectiveOp;

using CollectiveMainloop = typename cutlass::gemm::collective::CollectiveBuilder<
    cutlass::arch::Sm100, cutlass::arch::OpClassTensorOp,
    ElemA, cutlass::layout::RowMajor, 128 / cutlass::sizeof_bits<ElemA>::value,
    ElemB, cutlass::layout::ColumnMajor, 128 / cutlass::sizeof_bits<ElemB>::value,
    Acc,
    TileShape, ClusterShape,
    cutlass::gemm::collective::StageCountAutoCarveout<static_cast<int>(sizeof(typename CollectiveEpilogue::SharedStorage))>,
    cutlass::gemm::collective::KernelScheduleAuto
  >::CollectiveOp;

using GemmKernel = cutlass::gemm::kernel::GemmUniversal<
    cute::Shape<int,int,int,int>,
    CollectiveMainloop,
    CollectiveEpilogue
>;
using Gemm = cutlass::gemm::device::GemmUniversalAdapter<GemmKernel>;

// Force the device kernel symbol into the cubin without needing a host main.
auto* _anchor = &cutlass::device_kernel<GemmKernel>;


// ===== COMPILED SASS (sm_100a) =====

	.target	sm_100a

	.elftype	@"ET_EXEC"


//--------------------- .note.nv.tkinfo           --------------------------
	.section	.note.nv.tkinfo,"",@"SHT_NOTE"
	.sectionflags	@"SHF_NOTE_NV_TKINFO"
	.tkinfo
        /*0018*/ 	.word	0x00000002
        /*0030*/ 	.string	""
        /*0030*/ 	.string	"ptxas"
        /*0030*/ 	.string	"Cuda compilation tools, release 13.0, V13.0.88"
        /*0030*/ 	.string	"Build cuda_13.0.r13.0/compiler.36424714_0"
        /*0030*/ 	.string	"-arch sm_100a -m 64 "



//--------------------- .note.nv.cuinfo           --------------------------
	.section	.note.nv.cuinfo,"",@"SHT_NOTE"
	.sectionflags	@"SHF_NOTE_NV_CUINFO"
        /*0018*/ 	.short	0x0002
        /*001a*/ 	.short	0x0064
        /*001c*/ 	.short	0x0082
	.zero		2


//--------------------- .nv.info                  --------------------------
	.section	.nv.info,"",@"SHT_CUDA_INFO"
	.align	4


	//----- nvinfo : EIATTR_REGCOUNT
	.align		4
        /*0000*/ 	.byte	0x04, 0x2f
        /*0002*/ 	.short	(.L_19 - .L_18)
	.align		4
.L_18:
        /*0004*/ 	.word	index@(_ZN7cutlass13device_kernelINS_4gemm6kernel13GemmUniversalIN4cute5tupleIJiiiiEEENS1_10collective13CollectiveMmaINS1_35MainloopSm100TmaUmmaWarpSpecializedILi4ELi2ELi4ENS5_IJNS4_1CILi2EEENSA_ILi4EEENSA_ILi1EEEEEEEENS5_IJNSA_ILi256EEENSA_ILi128EEENSA_ILi64EEEEEENS_10tfloat32_tENS5_IJlSD_lEEESK_SL_NS4_8TiledMMAINS4_8MMA_AtomIJNS4_23SM100_MMA_TF32_2x1SM_SSISK_SK_fLi256ELi128ELNS4_4UMMA5MajorE0ELSQ_0ELNSP_7ScaleInE0ELSR_0EEEEEENS4_6LayoutINS5_IJSD_SD_SD_EEENS5_IJNSA_ILi0EEESW_SW_EEEEENS5_IJNS4_10UnderscoreESZ_SZ_EEEEENS4_28SM100_TMA_2SM_LOAD_MULTICASTENS4_14ComposedLayoutINS4_7SwizzleILi3ELi4ELi3EEENS4_18smem_ptr_flag_bitsILi32EEENSU_INS5_IJNSA_ILi8EEENSA_ILi32EEEEEENS5_IJS19_SD_EEEEEEEvNS4_8identityENS4_18SM100_TMA_2SM_LOADES1D_vS1E_EENS_8epilogue10collective18CollectiveEpilogueINS1H_23Sm100TmaWarpSpecializedILi4ELi2ELi16ELb1ELb0EEEJNS5_IJSH_SH_SI_EEENS5_IJNSU_ISH_SD_EENSU_INSA_ILi16EEESD_EEEEESK_SL_SK_SL_NS1H_6fusion15FusionCallbacksIS1L_NS1R_17LinearCombinationISK_fSK_fLNS_15FloatRoundStyleE2EEES1M_S1Q_JEEENS4_5SM1004TMEM4LOAD26SM100_TMEM_LOAD_32dp32b16xENS4_13SM90_TMA_LOADENS13_INS14_ILi2ELi4ELi3EEES17_NSU_INS5_IJS18_S1O_EEENS5_IJS1O_SD_EEEEEEENS4_39AutoVectorizingCopyWithAssumedAlignmentILi128EEENS4_14SM90_TMA_STOREES26_S28_S28_EEEvvEEEEvNT_6ParamsE)
        /*0008*/ 	.word	0x00000050


	//----- nvinfo : EIATTR_FRAME_SIZE
	.align		4
.L_19:
        /*000c*/ 	.byte	0x04, 0x11
        /*000e*/ 	.short	(.L_21 - .L_20)
	.align		4
.L_20:
        /*0010*/ 	.word	index@($__internal_2_$__cuda_sm10x_tcgen05_guardrail_trap_unallocated_columns_being_dealloced)
        /*0014*/ 	.word	0x00000000


	//----- nvinfo : EIATTR_FRAME_SIZE
	.align		4
.L_21:
        /*0018*/ 	.byte	0x04, 0x11
        /*001a*/ 	.short	(.L_23 - .L_22)
	.align		4
.L_22:
        /*001c*/ 	.word	index@($__internal_1_$__cuda_sm10x_tcgen05_guardrail_trap_phase_invalid_during_alloc)
        /*0020*/ 	.word	0x00000000


	//----- nvinfo : EIATTR_FRAME_SIZE
	.align		4
.L_23:
        /*0024*/ 	.byte	0x04, 0x11
        /*0026*/ 	.short	(.L_25 - .L_24)
	.align		4
.L_24:
        /*0028*/ 	.word	index@($__internal_0_$__cuda_sm10x_tcgen05_guardrail_trap_col_being_dealloced_not_returned_by_alloc)
        /*002c*/ 	.word	0x00000000


	//----- nvinfo : EIATTR_FRAME_SIZE
	.align		4
.L_25:
        /*0030*/ 	.byte	0x04, 0x11
        /*0032*/ 	.short	(.L_27 - .L_26)
	.align		4
.L_26:
        /*0034*/ 	.word	index@(_ZN7cutlass13device_kernelINS_4gemm6kernel13GemmUniversalIN4cute5tupleIJiiiiEEENS1_10collective13CollectiveMmaINS1_35MainloopSm100TmaUmmaWarpSpecializedILi4ELi2ELi4ENS5_IJNS4_1CILi2EEENSA_ILi4EEENSA_ILi1EEEEEEEENS5_IJNSA_ILi256EEENSA_ILi128EEENSA_ILi64EEEEEENS_10tfloat32_tENS5_IJlSD_lEEESK_SL_NS4_8TiledMMAINS4_8MMA_AtomIJNS4_23SM100_MMA_TF32_2x1SM_SSISK_SK_fLi256ELi128ELNS4_4UMMA5MajorE0ELSQ_0ELNSP_7ScaleInE0ELSR_0EEEEEENS4_6LayoutINS5_IJSD_SD_SD_EEENS5_IJNSA_ILi0EEESW_SW_EEEEENS5_IJNS4_10UnderscoreESZ_SZ_EEEEENS4_28SM100_TMA_2SM_LOAD_MULTICASTENS4_14ComposedLayoutINS4_7SwizzleILi3ELi4ELi3EEENS4_18smem_ptr_flag_bitsILi32EEENSU_INS5_IJNSA_ILi8EEENSA_ILi32EEEEEENS5_IJS19_SD_EEEEEEEvNS4_8identityENS4_18SM100_TMA_2SM_LOADES1D_vS1E_EENS_8epilogue10collective18CollectiveEpilogueINS1H_23Sm100TmaWarpSpecializedILi4ELi2ELi16ELb1ELb0EEEJNS5_IJSH_SH_SI_EEENS5_IJNSU_ISH_SD_EENSU_INSA_ILi16EEESD_EEEEESK_SL_SK_SL_NS1H_6fusion15FusionCallbacksIS1L_NS1R_17LinearCombinationISK_fSK_fLNS_15FloatRoundStyleE2EEES1M_S1Q_JEEENS4_5SM1004TMEM4LOAD26SM100_TMEM_LOAD_32dp32b16xENS4_13SM90_TMA_LOADENS13_INS14_ILi2ELi4ELi3EEES17_NSU_INS5_IJS18_S1O_EEENS5_IJS1O_SD_EEEEEEENS4_39AutoVectorizingCopyWithAssumedAlignmentILi128EEENS4_14SM90_TMA_STOREES26_S28_S28_EEEvvEEEEvNT_6ParamsE)
        /*0038*/ 	.word	0x00000000


	//----- nvinfo : EIATTR_MIN_STACK_SIZE
	.align		4
.L_27:
        /*003c*/ 	.byte	0x04, 0x12
        /*003e*/ 	.short	(.L_29 - .L_28)
	.align		4
.L_28:
        /*0040*/ 	.word	index@(_ZN7cutlass13device_kernelINS_4gemm6kernel13GemmUniversalIN4cute5tupleIJiiiiEEENS1_10collective13CollectiveMmaINS1_35MainloopSm100TmaUmmaWarpSpecializedILi4ELi2ELi4ENS5_IJNS4_1CILi2EEENSA_ILi4EEENSA_ILi1EEEEEEEENS5_IJNSA_ILi256EEENSA_ILi128EEENSA_ILi64EEEEEENS_10tfloat32_tENS5_IJlSD_lEEESK_SL_NS4_8TiledMMAINS4_8MMA_AtomIJNS4_23SM100_MMA_TF32_2x1SM_SSISK_SK_fLi256ELi128ELNS4_4UMMA5MajorE0ELSQ_0ELNSP_7ScaleInE0ELSR_0EEEEEENS4_6LayoutINS5_IJSD_SD_SD_EEENS5_IJNSA_ILi0EEESW_SW_EEEEENS5_IJNS4_10UnderscoreESZ_SZ_EEEEENS4_28SM100_TMA_2SM_LOAD_MULTICASTENS4_14ComposedLayoutINS4_7SwizzleILi3ELi4ELi3EEENS4_18smem_ptr_flag_bitsILi32EEENSU_INS5_IJNSA_ILi8EEENSA_ILi32EEEEEENS5_IJS19_SD_EEEEEEEvNS4_8identityENS4_18SM100_TMA_2SM_LOADES1D_vS1E_EENS_8epilogue10collective18CollectiveEpilogueINS1H_23Sm100TmaWarpSpecializedILi4ELi2ELi16ELb1ELb0EEEJNS5_IJSH_SH_SI_EEENS5_IJNSU_ISH_SD_EENSU_INSA_ILi16EEESD_EEEEESK_SL_SK_SL_NS1H_6fusion15FusionCallbacksIS1L_NS1R_17LinearCombinationISK_fSK_fLNS_15FloatRoundStyleE2EEES1M_S1Q_JEEENS4_5SM1004TMEM4LOAD26SM100_TMEM_LOAD_32dp32b16xENS4_13SM90_TMA_LOADENS13_INS14_ILi2ELi4ELi3EEES17_NSU_INS5_IJS18_S1O_EEENS5_IJS1O_SD_EEEEEEENS4_39AutoVectorizingCopyWithAssumedAlignmentILi128EEENS4_14SM90_TMA_STOREES26_S28_S28_EEEvvEEEEvNT_6ParamsE)
        /*0044*/ 	.word	0x00000000
.L_29:


//--------------------- .nv.compat                --------------------------
	.section	.nv.compat,"",@"SHT_CUDA_COMPAT_INFO"
	.align	4
        /*0000*/ 	.byte	0x02, 0x09, 0x01, 0x00, 0x02, 0x02, 0x02, 0x00, 0x02, 0x05, 0x05, 0x00, 0x03, 0x07, 0x01, 0x01
        /*0010*/ 	.byte	0x02, 0x03, 0x01, 0x00, 0x02, 0x06, 0x01, 0x00, 0x04, 0x0b, 0x08, 0x00, 0x09, 0x00, 0x00, 0x00
        /*0020*/ 	.byte	0x00, 0x00, 0x00, 0x00


//--------------------- .nv.info._ZN7cutlass13device_kernelINS_4gemm6kernel13GemmUniversalIN4cute5tupleIJiiiiEEENS1_10collective13CollectiveMmaINS1_35MainloopSm100TmaUmmaWarpSpecializedILi4ELi2ELi4ENS5_IJNS4_1CILi2EEENSA_ILi4EEENSA_ILi1EEEEEEEENS5_IJNSA_ILi256EEENSA_ILi128EEENSA_ILi64EEEEEENS_10tfloat32_tENS5_IJlSD_lEEESK_SL_NS4_8TiledMMAINS4_8MMA_AtomIJNS4_23SM100_MMA_TF32_2x1SM_SSISK_SK_fLi256ELi128ELNS4_4UMMA5MajorE0ELSQ_0ELNSP_7ScaleInE0ELSR_0EEEEEENS4_6LayoutINS5_IJSD_SD_SD_EEENS5_IJNSA_ILi0EEESW_SW_EEEEENS5_IJNS4_10UnderscoreESZ_SZ_EEEEENS4_28SM100_TMA_2SM_LOAD_MULTICASTENS4_14ComposedLayoutINS4_7SwizzleILi3ELi4ELi3EEENS4_18smem_ptr_flag_bitsILi32EEENSU_INS5_IJNSA_ILi8EEENSA_ILi32EEEEEENS5_IJS19_SD_EEEEEEEvNS4_8identityENS4_18SM100_TMA_2SM_LOADES1D_vS1E_EENS_8epilogue10collective18CollectiveEpilogueINS1H_23Sm100TmaWarpSpecializedILi4ELi2ELi16ELb1ELb0EEEJNS5_IJSH_SH_SI_EEENS5_IJNSU_ISH_SD_EENSU_INSA_ILi16EEESD_EEEEESK_SL_SK_SL_NS1H_6fusion15FusionCallbacksIS1L_NS1R_17LinearCombinationISK_fSK_fLNS_15FloatRoundStyleE2EEES1M_S1Q_JEEENS4_5SM1004TMEM4LOAD26SM100_TMEM_LOAD_32dp32b16xENS4_13SM90_TMA_LOADENS13_INS14_ILi2ELi4ELi3EEES17_NSU_INS5_IJS18_S1O_EEENS5_IJS1O_SD_EEEEEEENS4_39AutoVectorizingCopyWithAssumedAlignmentILi128EEENS4_14SM90_TMA_STOREES26_S28_S28_EEEvvEEEEvNT_6ParamsE --------------------------
	.section	.nv.info._ZN7cutlass13device_kernelINS_4gemm6kernel13GemmUniversalIN4cute5tupleIJiiiiEEENS1_10collective13CollectiveMmaINS1_35MainloopSm100TmaUmmaWarpSpecializedILi4ELi2ELi4ENS5_IJNS4_1CILi2EEENSA_ILi4EEENSA_ILi1EEEEEEEENS5_IJNSA_ILi256EEENSA_ILi128EEENSA_ILi64EEEEEENS_10tfloat32_tENS5_IJlSD_lEEESK_SL_NS4_8TiledMMAINS4_8MMA_AtomIJNS4_23SM100_MMA_TF32_2x1SM_SSISK_SK_fLi256ELi128ELNS4_4UMMA5MajorE0ELSQ_0ELNSP_7ScaleInE0ELSR_0EEEEEENS4_6LayoutINS5_IJSD_SD_SD_EEENS5_IJNSA_ILi0EEESW_SW_EEEEENS5_IJNS4_10UnderscoreESZ_SZ_EEEEENS4_28SM100_TMA_2SM_LOAD_MULTICASTENS4_14ComposedLayoutINS4_7SwizzleILi3ELi4ELi3EEENS4_18smem_ptr_flag_bitsILi32EEENSU_INS5_IJNSA_ILi8EEENSA_ILi32EEEEEENS5_IJS19_SD_EEEEEEEvNS4_8identityENS4_18SM100_TMA_2SM_LOADES1D_vS1E_EENS_8epilogue10collective18CollectiveEpilogueINS1H_23Sm100TmaWarpSpecializedILi4ELi2ELi16ELb1ELb0EEEJNS5_IJSH_SH_SI_EEENS5_IJNSU_ISH_SD_EENSU_INSA_ILi16EEESD_EEEEESK_SL_SK_SL_NS1H_6fusion15FusionCallbacksIS1L_NS1R_17LinearCombinationISK_fSK_fLNS_15FloatRoundStyleE2EEES1M_S1Q_JEEENS4_5SM1004TMEM4LOAD26SM100_TMEM_LOAD_32dp32b16xENS4_13SM90_TMA_LOADENS13_INS14_ILi2ELi4ELi3EEES17_NSU_INS5_IJS18_S1O_EEENS5_IJS1O_SD_EEEEEEENS4_39AutoVectorizingCopyWithAssumedAlignmentILi128EEENS4_14SM90_TMA_STOREES26_S28_S28_EEEvvEEEEvNT_6ParamsE,"",@"SHT_CUDA_INFO"
	.sectionflags	@""
	.align	4


	//----- nvinfo : EIATTR_CUDA_API_VERSION
	.align		4
        /*0000*/ 	.byte	0x04, 0x37
        /*0002*/ 	.short	(.L_31 - .L_30)
.L_30:
        /*0004*/ 	.word	0x00000082


	//----- nvinfo : EIATTR_KPARAM_INFO
	.align		4
.L_31:
        /*0008*/ 	.byte	0x04, 0x17
        /*000a*/ 	.short	(.L_33 - .L_32)
.L_32:
        /*000c*/ 	.word	0x00000000
        /*0010*/ 	.short	0x0000
        /*0012*/ 	.short	0x0000
        /*0014*/ 	.byte	0x00, 0xf0, 0x01, 0x20


	//----- nvinfo : EIATTR_AT_ENTRY_FRAGMENTS
	.align		4
.L_33:
        /*0018*/ 	.byte	0x04, 0x4f
        /*001a*/ 	.short	(.L_35 - .L_34)


	//   ....[0]....
.L_34:
        /*001c*/ 	.word	0x00000007


	//----- nvinfo : EIATTR_RESERVED_SMEM_USED
	.align		4
.L_35:
        /*0020*/ 	.byte	0x01, 0x41
	.zero		2


	//----- nvinfo : EIATTR_SPARSE_MMA_MASK
	.align		4
        /*0024*/ 	.byte	0x03, 0x50
        /*0026*/ 	.short	0x0000


	//----- nvinfo : EIATTR_TCGEN05_2CTA_USED
	.align		4
        /*0028*/ 	.byte	0x01, 0x52
	.zero		2


	//----- nvinfo : EIATTR_MAXREG_COUNT
	.align		4
        /*002c*/ 	.byte	0x03, 0x1b
        /*002e*/ 	.short	0x00ff


	//----- nvinfo : EIATTR_NUM_BARRIERS
	.align		4
        /*0030*/ 	.byte	0x02, 0x4c
        /*0032*/ 	.byte	0x07
	.zero		1


	//----- nvinfo : EIATTR_EXTERNS
	.align		4
        /*0034*/ 	.byte	0x04, 0x0f
        /*0036*/ 	.short	(.L_37 - .L_36)


	//   ....[0]....
	.align		4
.L_36:
        /*0038*/ 	.word	index@(__assertfail)


	//----- nvinfo : EIATTR_MERCURY_ISA_VERSION
	.align		4
.L_37:
        /*003c*/ 	.byte	0x03, 0x5f
        /*003e*/ 	.short	0x0101


	//----- nvinfo : EIATTR_INT_WARP_WIDE_INSTR_OFFSETS
	.align		4
        /*0040*/ 	.byte	0x04, 0x31
        /*0042*/ 	.short	(.L_39 - .L_38)


	//   ....[0]....
.L_38:
        /*0044*/ 	.word	0x00000d60


	//   ....[1]....
        /*0048*/ 	.word	0x00000e00


	//   ....[2]....
        /*004c*/ 	.word	0x00004700


	//   ....[3]....
        /*0050*/ 	.word	0x00004730


	//   ....[4]....
        /*0054*/ 	.word	0x00004750


	//   ....[5]....
        /*0058*/ 	.word	0x00005280


	//   ....[6]....
        /*005c*/ 	.word	0x000052e0


	//   ....[7]....
        /*0060*/ 	.word	0x000053d0


	//   ....[8]....
        /*0064*/ 	.word	0x00005440


	//   ....[9]....
        /*0068*/ 	.word	0x00005530


	//   ....[10]....
        /*006c*/ 	.word	0x000055a0


	//   ....[11]....
        /*0070*/ 	.word	0x000056a0


	//   ....[12]....
        /*0074*/ 	.word	0x00005710


	//   ....[13]....
        /*0078*/ 	.word	0x00005820


	//   ....[14]....
        /*007c*/ 	.word	0x000058a0


	//   ....[15]....
        /*0080*/ 	.word	0x000059a0


	//   ....[16]....
        /*0084*/ 	.word	0x00005a20


	//   ....[17]....
        /*0088*/ 	.word	0x00005b20


	//   ....[18]....
        /*008c*/ 	.word	0x00005ba0


	//   ....[19]....
        /*0090*/ 	.word	0x00005c90


	//   ....[20]....
        /*0094*/ 	.word	0x00005d20


	//----- nvinfo : EIATTR_COOP_GROUP_MASK_REGIDS
	.align		4
.L_39:
        /*0098*/ 	.byte	0x04, 0x29
        /*009a*/ 	.short	(.L_41 - .L_40)


	//   ....[0]....
.L_40:
        /*009c*/ 	.word	0xffffffff


	//   ....[1]....
        /*00a0*/ 	.word	0xffffffff


	//   ....[2]....
        /*00a4*/ 	.word	0xffffffff


	//   ....[3]....
        /*00a8*/ 	.word	0xffffffff


	//   ....[4]....
        /*00ac*/ 	.word	0xffffffff


	//   ....[5]....
        /*00b0*/ 	.word	0xffffffff


	//   ....[6]....
        /*00b4*/ 	.word	0xffffffff


	//   ....[7]....
        /*00b8*/ 	.word	0xffffffff


	//   ....[8]....
        /*00bc*/ 	.word	0xffffffff


	//   ....[9]....
        /*00c0*/ 	.word	0xffffffff


	//   ....[10]....
        /*00c4*/ 	.word	0xffffffff


	//   ....[11]....
        /*00c8*/ 	.word	0xffffffff


	//   ....[12]....
        /*00cc*/ 	.word	0xffffffff


	//   ....[13]....
        /*00d0*/ 	.word	0xffffffff


	//----- nvinfo : EIATTR_COOP_GROUP_INSTR_OFFSETS
	.align		4
.L_41:
        /*00d4*/ 	.byte	0x04, 0x28
        /*00d6*/ 	.short	(.L_43 - .L_42)


	//   ....[0]....
.L_42:
        /*00d8*/ 	.word	0x000000b0


	//   ....[1]....
        /*00dc*/ 	.word	0x00000510


	//   ....[2]....
        /*00e0*/ 	.word	0x000006d0


	//   ....[3]....
        /*00e4*/ 	.word	0x00000860


	//   ....[4]....
        /*00e8*/ 	.word	0x00000950


	//   ....[5]....
        /*00ec*/ 	.word	0x00000ab0


	//   ....[6]....
        /*00f0*/ 	.word	0x00000c40


	//   ....[7]....
        /*00f4*/ 	.word	0x00000e80


	//   ....[8]....
        /*00f8*/ 	.word	0x00002460


	//   ....[9]....
        /*00fc*/ 	.word	0x00003320


	//   ....[10]....
        /*0100*/ 	.word	0x000037f0


	//   ....[11]....
        /*0104*/ 	.word	0x00003820


	//   ....[12]....
        /*0108*/ 	.word	0x00004600


	//   ....[13]....
        /*010c*/ 	.word	0x00004810


	//----- nvinfo : EIATTR_VRC_CTA_INIT_COUNT
	.align		4
.L_43:
        /*0110*/ 	.byte	0x02, 0x4a
        /*0112*/ 	.byte	0x80
	.zero		1


	//----- nvinfo : EIATTR_SYSCALL_OFFSETS
	.align		4
        /*0114*/ 	.byte	0x04, 0x46
        /*0116*/ 	.short	(.L_45 - .L_44)


	//   ....[0]....
.L_44:
        /*0118*/ 	.word	0x000069a0


	//   ....[1]....
        /*011c*/ 	.word	0x00006a90


	//   ....[2]....
        /*0120*/ 	.word	0x000071e0


	//   ....[3]....
        /*0124*/ 	.word	0x00007b60


	//   ....[4]....
        /*0128*/ 	.word	0x000084b0


	//   ....[5]....
        /*012c*/ 	.word	0x00008e50


	//   ....[6]....
        /*0130*/ 	.word	0x000097f0


	//   ....[7]....
        /*0134*/ 	.word	0x0000a1c0


	//   ....[8]....
        /*0138*/ 	.word	0x0000ab60


	//   ....[9]....
        /*013c*/ 	.word	0x0000b4b0


	//----- nvinfo : EIATTR_MBARRIER_INSTR_OFFSETS
	.align		4
.L_45:
        /*0140*/ 	.byte	0x04, 0x39
        /*0142*/ 	.short	(.L_47 - .L_46)


	//   ....[0]....
.L_46:
        /*0144*/ 	.word	0x00000640
        /*0148*/ 	.word	0x000000ff
        /*014c*/ 	.word	0x00000000
        /*0150*/ 	.short	0x0100
        /*0152*/ 	.byte	0x04
	.zero		1


	//   ....[1]....
        /*0154*/ 	.word	0x00000650
        /*0158*/ 	.word	0x000000ff
        /*015c*/ 	.word	0x00000020
        /*0160*/ 	.short	0x0100
        /*0162*/ 	.byte	0x04
	.zero		1


	//   ....[2]....
        /*0164*/ 	.word	0x00000660
        /*0168*/ 	.word	0x000000ff
        /*016c*/ 	.word	0x00000008
        /*0170*/ 	.short	0x0100
        /*0172*/ 	.byte	0x04
	.zero		1


	//   ....[3]....
        /*0174*/ 	.word	0x00000670
        /*0178*/ 	.word	0x000000ff
        /*017c*/ 	.word	0x00000028
        /*0180*/ 	.short	0x0100
        /*0182*/ 	.byte	0x04
	.zero		1


	//   ....[4]....
        /*0184*/ 	.word	0x00000680
        /*0188*/ 	.word	0x000000ff
        /*018c*/ 	.word	0x00000010
        /*0190*/ 	.short	0x0100
        /*0192*/ 	.byte	0x04
	.zero		1


	//   ....[5]....
        /*0194*/ 	.word	0x00000690
        /*0198*/ 	.word	0x000000ff
        /*019c*/ 	.word	0x00000030
        /*01a0*/ 	.short	0x0100
        /*01a2*/ 	.byte	0x04
	.zero		1


	//   ....[6]....
        /*01a4*/ 	.word	0x000006a0
        /*01a8*/ 	.word	0x000000ff
        /*01ac*/ 	.word	0x00000018
        /*01b0*/ 	.short	0x0100
        /*01b2*/ 	.byte	0x04
	.zero		1


	//   ....[7]....
        /*01b4*/ 	.word	0x000006b0
        /*01b8*/ 	.word	0x000000ff
        /*01bc*/ 	.word	0x00000038
        /*01c0*/ 	.short	0x0100
        /*01c2*/ 	.byte	0x04
	.zero		1


	//   ....[8]....
        /*01c4*/ 	.word	0x000007d0
        /*01c8*/ 	.word	0x000000ff
        /*01cc*/ 	.word	0x00000040
        /*01d0*/ 	.short	0x0100
        /*01d2*/ 	.byte	0x04
	.zero		1


	//   ....[9]....
        /*01d4*/ 	.word	0x000007e0
        /*01d8*/ 	.word	0x000000ff
        /*01dc*/ 	.word	0x00000060
        /*01e0*/ 	.short	0x0100
        /*01e2*/ 	.byte	0x04
	.zero		1


	//   ....[10]....
        /*01e4*/ 	.word	0x000007f0
        /*01e8*/ 	.word	0x000000ff
        /*01ec*/ 	.word	0x00000048
        /*01f0*/ 	.short	0x0100
        /*01f2*/ 	.byte	0x04
	.zero		1


	//   ....[11]....
        /*01f4*/ 	.word	0x00000800
        /*01f8*/ 	.word	0x000000ff
        /*01fc*/ 	.word	0x00000068
        /*0200*/ 	.short	0x0100
        /*0202*/ 	.byte	0x04
	.zero		1


	//   ....[12]....
        /*0204*/ 	.word	0x00000810
        /*0208*/ 	.word	0x000000ff
        /*020c*/ 	.word	0x00000050
        /*0210*/ 	.short	0x0100
        /*0212*/ 	.byte	0x04
	.zero		1


	//   ....[13]....
        /*0214*/ 	.word	0x00000820
        /*0218*/ 	.word	0x000000ff
        /*021c*/ 	.word	0x00000070
        /*0220*/ 	.short	0x0100
        /*0222*/ 	.byte	0x04
	.zero		1


	//   ....[14]....
        /*0224*/ 	.word	0x00000830
        /*0228*/ 	.word	0x000000ff
        /*022c*/ 	.word	0x00000058
        /*0230*/ 	.short	0x0100
        /*0232*/ 	.byte	0x04
	.zero		1


	//   ....[15]....
        /*0234*/ 	.word	0x00000840
        /*0238*/ 	.word	0x000000ff
        /*023c*/ 	.word	0x00000078
        /*0240*/ 	.short	0x0100
        /*0242*/ 	.byte	0x04
	.zero		1


	//   ....[16]....
        /*0244*/ 	.word	0x00000920
        /*0248*/ 	.word	0x000000ff
        /*024c*/ 	.word	0x00000080
        /*0250*/ 	.short	0x0100
        /*0252*/ 	.byte	0x06
	.zero		1


	//   ....[17]....
        /*0254*/ 	.word	0x00000930
        /*0258*/ 	.word	0x000000ff
        /*025c*/ 	.word	0x00000088
        /*0260*/ 	.short	0x0100
        /*0262*/ 	.byte	0x06
	.zero		1


	//   ....[18]....
        /*0264*/ 	.word	0x00000a60
        /*0268*/ 	.word	0x000000ff
        /*026c*/ 	.word	0x00000090
        /*0270*/ 	.short	0x0100
        /*0272*/ 	.byte	0x06
	.zero		1


	//   ....[19]....
        /*0274*/ 	.word	0x00000a70
        /*0278*/ 	.word	0x000000ff
        /*027c*/ 	.word	0x000000a0
        /*0280*/ 	.short	0x0100
        /*0282*/ 	.byte	0x06
	.zero		1


	//   ....[20]....
        /*0284*/ 	.word	0x00000a80
        /*0288*/ 	.word	0x000000ff
        /*028c*/ 	.word	0x00000098
        /*0290*/ 	.short	0x0100
        /*0292*/ 	.byte	0x06
	.zero		1


	//   ....[21]....
        /*0294*/ 	.word	0x00000a90
        /*0298*/ 	.word	0x000000ff
        /*029c*/ 	.word	0x000000a8
        /*02a0*/ 	.short	0x0100
        /*02a2*/ 	.byte	0x06
	.zero		1


	//   ....[22]....
        /*02a4*/ 	.word	0x00000bb0
        /*02a8*/ 	.word	0x000000ff
        /*02ac*/ 	.word	0x000000b0
        /*02b0*/ 	.short	0x0100
        /*02b2*/ 	.byte	0x04
	.zero		1


	//   ....[23]....
        /*02b4*/ 	.word	0x00000bc0
        /*02b8*/ 	.word	0x000000ff
        /*02bc*/ 	.word	0x000000d0
        /*02c0*/ 	.short	0x0100
        /*02c2*/ 	.byte	0x04
	.zero		1


	//   ....[24]....
        /*02c4*/ 	.word	0x00000bd0
        /*02c8*/ 	.word	0x000000ff
        /*02cc*/ 	.word	0x000000b8
        /*02d0*/ 	.short	0x0100
        /*02d2*/ 	.byte	0x04
	.zero		1


	//   ....[25]....
        /*02d4*/ 	.word	0x00000be0
        /*02d8*/ 	.word	0x000000ff
        /*02dc*/ 	.word	0x000000d8
        /*02e0*/ 	.short	0x0100
        /*02e2*/ 	.byte	0x04
	.zero		1


	//   ....[26]....
        /*02e4*/ 	.word	0x00000bf0
        /*02e8*/ 	.word	0x000000ff
        /*02ec*/ 	.word	0x000000c0
        /*02f0*/ 	.short	0x0100
        /*02f2*/ 	.byte	0x04
	.zero		1


	//   ....[27]....
        /*02f4*/ 	.word	0x00000c00
        /*02f8*/ 	.word	0x000000ff
        /*02fc*/ 	.word	0x000000e0
        /*0300*/ 	.short	0x0100
        /*0302*/ 	.byte	0x04
	.zero		1


	//   ....[28]....
        /*0304*/ 	.word	0x00000c10
        /*0308*/ 	.word	0x000000ff
        /*030c*/ 	.word	0x000000c8
        /*0310*/ 	.short	0x0100
        /*0312*/ 	.byte	0x04
	.zero		1


	//   ....[29]....
        /*0314*/ 	.word	0x00000c20
        /*0318*/ 	.word	0x000000ff
        /*031c*/ 	.word	0x000000e8
        /*0320*/ 	.short	0x0100
        /*0322*/ 	.byte	0x04
	.zero		1


	//   ....[30]....
        /*0324*/ 	.word	0x00000d10
        /*0328*/ 	.word	0x000000ff
        /*032c*/ 	.word	0x000000f0
        /*0330*/ 	.short	0x0100
        /*0332*/ 	.byte	0x04
	.zero		1


	//   ....[31]....
        /*0334*/ 	.word	0x00000d20
        /*0338*/ 	.word	0x000000ff
        /*033c*/ 	.word	0x00000100
        /*0340*/ 	.short	0x0100
        /*0342*/ 	.byte	0x04
	.zero		1


	//   ....[32]....
        /*0344*/ 	.word	0x00000d30
        /*0348*/ 	.word	0x000000ff
        /*034c*/ 	.word	0x000000f8
        /*0350*/ 	.short	0x0100
        /*0352*/ 	.byte	0x04
	.zero		1


	//   ....[33]....
        /*0354*/ 	.word	0x00000d40
        /*0358*/ 	.word	0x000000ff
        /*035c*/ 	.word	0x00000108
        /*0360*/ 	.short	0x0100
        /*0362*/ 	.byte	0x04
	.zero		1


	//   ....[34]....
        /*0364*/ 	.word	0x00000e40
        /*0368*/ 	.word	0x000000ff
        /*036c*/ 	.word	0x00000110
        /*0370*/ 	.short	0x0100
        /*0372*/ 	.byte	0x06
	.zero		1


	//   ....[35]....
        /*0374*/ 	.word	0x00001ab0
        /*0378*/ 	.word	0x00000000
        /*037c*/ 	.word	0x00000100
        /*0380*/ 	.short	0x010a
        /*0382*/ 	.byte	0xff
	.zero		1


	//   ....[36]....
        /*0384*/ 	.word	0x00001ae0
        /*0388*/ 	.word	0x00000000
        /*038c*/ 	.word	0x000000f0
        /*0390*/ 	.short	0x0101
        /*0392*/ 	.byte	0xff
	.zero		1


	//   ....[37]....
        /*0394*/ 	.word	0x00001ba0
        /*0398*/ 	.word	0x000000ff
        /*039c*/ 	.word	0x00000020
        /*03a0*/ 	.short	0x010a
        /*03a2*/ 	.byte	0x04
	.zero		1


	//   ....[38]....
        /*03a4*/ 	.word	0x00001c70
        /*03a8*/ 	.word	0x000000ff
        /*03ac*/ 	.word	0x00000020
        /*03b0*/ 	.short	0x010a
        /*03b2*/ 	.byte	0x21
	.zero		1


	//   ....[39]....
        /*03b4*/ 	.word	0x00001e20
        /*03b8*/ 	.word	0x000000ff
        /*03bc*/ 	.word	0x00000020
        /*03c0*/ 	.short	0x010a
        /*03c2*/ 	.byte	0x05
	.zero		1


	//   ....[40]....
        /*03c4*/ 	.word	0x00002000
        /*03c8*/ 	.word	0x000000ff
        /*03cc*/ 	.word	0x00000088
        /*03d0*/ 	.short	0x0101
        /*03d2*/ 	.byte	0x0e
	.zero		1


	//   ....[41]....
        /*03d4*/ 	.word	0x00002020
        /*03d8*/ 	.word	0x000000ff
        /*03dc*/ 	.word	0x00000020
        /*03e0*/ 	.short	0x010a
        /*03e2*/ 	.byte	0x04
	.zero		1


	//   ....[42]....
        /*03e4*/ 	.word	0x000020a0
        /*03e8*/ 	.word	0x000000ff
        /*03ec*/ 	.word	0x00000020
        /*03f0*/ 	.short	0x010a
        /*03f2*/ 	.byte	0x07
	.zero		1


	//   ....[43]....
        /*03f4*/ 	.word	0x000021e0
        /*03f8*/ 	.word	0x000000ff
        /*03fc*/ 	.word	0x00000020
        /*0400*/ 	.short	0x010a
        /*0402*/ 	.byte	0x04
	.zero		1


	//   ....[44]....
        /*0404*/ 	.word	0x00002490
        /*0408*/ 	.word	0x00000003
        /*040c*/ 	.word	0x00000090
        /*0410*/ 	.short	0x010a
        /*0412*/ 	.byte	0xff
	.zero		1


	//   ....[45]....
        /*0414*/ 	.word	0x000025e0
        /*0418*/ 	.word	0x00000000
        /*041c*/ 	.word	0x00000000
        /*0420*/ 	.short	0x0101
        /*0422*/ 	.byte	0xff
	.zero		1


	//   ....[46]....
        /*0424*/ 	.word	0x00002ba0
        /*0428*/ 	.word	0x000000ff
        /*042c*/ 	.word	0x00000000
        /*0430*/ 	.short	0x010a
        /*0432*/ 	.byte	0x04
	.zero		1


	//   ....[47]....
        /*0434*/ 	.word	0x00002c30
        /*0438*/ 	.word	0x000000ff
        /*043c*/ 	.word	0x00000000
        /*0440*/ 	.short	0x010a
        /*0442*/ 	.byte	0x05
	.zero		1


	//   ....[48]....
        /*0444*/ 	.word	0x00002cc0
        /*0448*/ 	.word	0x000000ff
        /*044c*/ 	.word	0x00000000
        /*0450*/ 	.short	0x010a
        /*0452*/ 	.byte	0x05
	.zero		1


	//   ....[49]....
        /*0454*/ 	.word	0x00002d60
        /*0458*/ 	.word	0x00000000
        /*045c*/ 	.word	0x00000000
        /*0460*/ 	.short	0x010a
        /*0462*/ 	.byte	0xff
	.zero		1


	//   ....[50]....
        /*0464*/ 	.word	0x00002e80
        /*0468*/ 	.word	0x00000002
        /*046c*/ 	.word	0x000000f0
        /*0470*/ 	.short	0x010a
        /*0472*/ 	.byte	0xff
	.zero		1


	//   ....[51]....
        /*0474*/ 	.word	0x00002ef0
        /*0478*/ 	.word	0x00000002
        /*047c*/ 	.word	0x00000000
        /*0480*/ 	.short	0x0101
        /*0482*/ 	.byte	0xff
	.zero		1


	//   ....[52]....
        /*0484*/ 	.word	0x00002f10
        /*0488*/ 	.word	0x000000ff
        /*048c*/ 	.word	0x000000a0
        /*0490*/ 	.short	0x010a
        /*0492*/ 	.byte	0x04
	.zero		1


	//   ....[53]....
        /*0494*/ 	.word	0x00003030
        /*0498*/ 	.word	0x00000002
        /*049c*/ 	.word	0x00000090
        /*04a0*/ 	.short	0x010a
        /*04a2*/ 	.byte	0xff
	.zero		1


	//   ....[54]....
        /*04a4*/ 	.word	0x00003130
        /*04a8*/ 	.word	0x00000002
        /*04ac*/ 	.word	0x00000000
        /*04b0*/ 	.short	0x0101
        /*04b2*/ 	.byte	0xff
	.zero		1


	//   ....[55]....
        /*04b4*/ 	.word	0x000031c0
        /*04b8*/ 	.word	0x000000ff
        /*04bc*/ 	.word	0x000000a0
        /*04c0*/ 	.short	0x0106
        /*04c2*/ 	.byte	0x04
	.zero		1


	//   ....[56]....
        /*04c4*/ 	.word	0x000031e0
        /*04c8*/ 	.word	0x000000ff
        /*04cc*/ 	.word	0x000000a0
        /*04d0*/ 	.short	0x010a
        /*04d2*/ 	.byte	0x04
	.zero		1


	//   ....[57]....
        /*04d4*/ 	.word	0x00003270
        /*04d8*/ 	.word	0x000000ff
        /*04dc*/ 	.word	0x000000a0
        /*04e0*/ 	.short	0x0106
        /*04e2*/ 	.byte	0x07
	.zero		1


	//   ....[58]....
        /*04e4*/ 	.word	0x000032b0
        /*04e8*/ 	.word	0x00000000
        /*04ec*/ 	.word	0x000000a0
        /*04f0*/ 	.short	0x010a
        /*04f2*/ 	.byte	0xff
	.zero		1


	//   ....[59]....
        /*04f4*/ 	.word	0x000034f0
        /*04f8*/ 	.word	0x000000ff
        /*04fc*/ 	.word	0x00000008
        /*0500*/ 	.short	0x010a
        /*0502*/ 	.byte	0x05
	.zero		1


	//   ....[60]....
        /*0504*/ 	.word	0x00003510
        /*0508*/ 	.word	0x000000ff
        /*050c*/ 	.word	0x00000008
        /*0510*/ 	.short	0x010a
        /*0512*/ 	.byte	0x05
	.zero		1


	//   ....[61]....
        /*0514*/ 	.word	0x000036a0
        /*0518*/ 	.word	0x000000ff
        /*051c*/ 	.word	0x00000008
        /*0520*/ 	.short	0x010a
        /*0522*/ 	.byte	0x05
	.zero		1


	//   ....[62]....
        /*0524*/ 	.word	0x000036c0
        /*0528*/ 	.word	0x000000ff
        /*052c*/ 	.word	0x00000008
        /*0530*/ 	.short	0x010a
        /*0532*/ 	.byte	0x05
	.zero		1


	//   ....[63]....
        /*0534*/ 	.word	0x00003780
        /*0538*/ 	.word	0x000000ff
        /*053c*/ 	.word	0x00000000
        /*0540*/ 	.short	0x0101
        /*0542*/ 	.byte	0x04
	.zero		1


	//   ....[64]....
        /*0544*/ 	.word	0x00003b40
        /*0548*/ 	.word	0x00000000
        /*054c*/ 	.word	0x00000090
        /*0550*/ 	.short	0x010a
        /*0552*/ 	.byte	0xff
	.zero		1


	//   ....[65]....
        /*0554*/ 	.word	0x00003c00
        /*0558*/ 	.word	0x00000000
        /*055c*/ 	.word	0x00000000
        /*0560*/ 	.short	0x0101
        /*0562*/ 	.byte	0xff
	.zero		1


	//   ....[66]....
        /*0564*/ 	.word	0x00003cc0
        /*0568*/ 	.word	0x000000ff
        /*056c*/ 	.word	0x00000000
        /*0570*/ 	.short	0x010a
        /*0572*/ 	.byte	0x04
	.zero		1


	//   ....[67]....
        /*0574*/ 	.word	0x00003cd0
        /*0578*/ 	.word	0x000000ff
        /*057c*/ 	.word	0x000000d0
        /*0580*/ 	.short	0x010a
        /*0582*/ 	.byte	0x2e
	.zero		1


	//   ....[68]....
        /*0584*/ 	.word	0x00003d80
        /*0588*/ 	.word	0x000000ff
        /*058c*/ 	.word	0x00000000
        /*0590*/ 	.short	0x010a
        /*0592*/ 	.byte	0x07
	.zero		1


	//   ....[69]....
        /*0594*/ 	.word	0x00003eb0
        /*0598*/ 	.word	0x000000ff
        /*059c*/ 	.word	0x00000000
        /*05a0*/ 	.short	0x010a
        /*05a2*/ 	.byte	0x04
	.zero		1


	//   ....[70]....
        /*05a4*/ 	.word	0x000042f0
        /*05a8*/ 	.word	0x000000ff
        /*05ac*/ 	.word	0x00000000
        /*05b0*/ 	.short	0x010a
        /*05b2*/ 	.byte	0x04
	.zero		1


	//   ....[71]....
        /*05b4*/ 	.word	0x00004380
        /*05b8*/ 	.word	0x000000ff
        /*05bc*/ 	.word	0x00000000
        /*05c0*/ 	.short	0x010a
        /*05c2*/ 	.byte	0x05
	.zero		1


	//   ....[72]....
        /*05c4*/ 	.word	0x00004410
        /*05c8*/ 	.word	0x000000ff
        /*05cc*/ 	.word	0x00000000
        /*05d0*/ 	.short	0x010a
        /*05d2*/ 	.byte	0x05
	.zero		1


	//   ....[73]....
        /*05d4*/ 	.word	0x000044b0
        /*05d8*/ 	.word	0x00000000
        /*05dc*/ 	.word	0x00000000
        /*05e0*/ 	.short	0x010a
        /*05e2*/ 	.byte	0xff
	.zero		1


	//   ....[74]....
        /*05e4*/ 	.word	0x000044f0
        /*05e8*/ 	.word	0x00000000
        /*05ec*/ 	.word	0x00000000
        /*05f0*/ 	.short	0x010a
        /*05f2*/ 	.byte	0xff
	.zero		1


	//   ....[75]....
        /*05f4*/ 	.word	0x00004560
        /*05f8*/ 	.word	0x000000ff
        /*05fc*/ 	.word	0x00000000
        /*0600*/ 	.short	0x0101
        /*0602*/ 	.byte	0x04
	.zero		1


	//   ....[76]....
        /*0604*/ 	.word	0x000045a0
        /*0608*/ 	.word	0x000000ff
        /*060c*/ 	.word	0x00000110
        /*0610*/ 	.short	0x010a
        /*0612*/ 	.byte	0x29
	.zero		1


	//   ....[77]....
        /*0614*/ 	.word	0x000045f0
        /*0618*/ 	.word	0x000000ff
        /*061c*/ 	.word	0x00000000
        /*0620*/ 	.short	0x0101
        /*0622*/ 	.byte	0x04
	.zero		1


	//   ....[78]....
        /*0624*/ 	.word	0x00004a70
        /*0628*/ 	.word	0x0000000c
        /*062c*/ 	.word	0x00000090
        /*0630*/ 	.short	0x010a
        /*0632*/ 	.byte	0xff
	.zero		1


	//   ....[79]....
        /*0634*/ 	.word	0x00004be0
        /*0638*/ 	.word	0x00000000
        /*063c*/ 	.word	0x00000000
        /*0640*/ 	.short	0x0101
        /*0642*/ 	.byte	0xff
	.zero		1


	//   ....[80]....
        /*0644*/ 	.word	0x00005080
        /*0648*/ 	.word	0x000000ff
        /*064c*/ 	.word	0x00000088
        /*0650*/ 	.short	0x010a
        /*0652*/ 	.byte	0x15
	.zero		1


	//   ....[81]....
        /*0654*/ 	.word	0x00005200
        /*0658*/ 	.word	0x000000ff
        /*065c*/ 	.word	0x00000060
        /*0660*/ 	.short	0x010a
        /*0662*/ 	.byte	0x15
	.zero		1


	//   ....[82]....
        /*0664*/ 	.word	0x00005380
        /*0668*/ 	.word	0x000000ff
        /*066c*/ 	.word	0x00000040
        /*0670*/ 	.short	0x010b
        /*0672*/ 	.byte	0x15
	.zero		1


	//   ....[83]....
        /*0674*/ 	.word	0x00005390
        /*0678*/ 	.word	0x000000ff
        /*067c*/ 	.word	0x00000000
        /*0680*/ 	.short	0x0101
        /*0682*/ 	.byte	0x06
	.zero		1


	//   ....[84]....
        /*0684*/ 	.word	0x000053a0
        /*0688*/ 	.word	0x000000ff
        /*068c*/ 	.word	0x00000068
        /*0690*/ 	.short	0x010a
        /*0692*/ 	.byte	0x15
	.zero		1


	//   ....[85]....
        /*0694*/ 	.word	0x000054e0
        /*0698*/ 	.word	0x000000ff
        /*069c*/ 	.word	0x00000048
        /*06a0*/ 	.short	0x010b
        /*06a2*/ 	.byte	0x15
	.zero		1


	//   ....[86]....
        /*06a4*/ 	.word	0x000054f0
        /*06a8*/ 	.word	0x000000ff
        /*06ac*/ 	.word	0x00000000
        /*06b0*/ 	.short	0x0101
        /*06b2*/ 	.byte	0x07
	.zero		1


	//   ....[87]....
        /*06b4*/ 	.word	0x00005500
        /*06b8*/ 	.word	0x000000ff
        /*06bc*/ 	.word	0x00000070
        /*06c0*/ 	.short	0x010a
        /*06c2*/ 	.byte	0x15
	.zero		1


	//   ....[88]....
        /*06c4*/ 	.word	0x00005650
        /*06c8*/ 	.word	0x000000ff
        /*06cc*/ 	.word	0x00000050
        /*06d0*/ 	.short	0x010b
        /*06d2*/ 	.byte	0x15
	.zero		1


	//   ....[89]....
        /*06d4*/ 	.word	0x00005660
        /*06d8*/ 	.word	0x000000ff
        /*06dc*/ 	.word	0x00000000
        /*06e0*/ 	.short	0x0101
        /*06e2*/ 	.byte	0x1d
	.zero		1


	//   ....[90]....
        /*06e4*/ 	.word	0x00005670
        /*06e8*/ 	.word	0x000000ff
        /*06ec*/ 	.word	0x00000078
        /*06f0*/ 	.short	0x010a
        /*06f2*/ 	.byte	0x15
	.zero		1


	//   ....[91]....
        /*06f4*/ 	.word	0x000057d0
        /*06f8*/ 	.word	0x000000ff
        /*06fc*/ 	.word	0x00000058
        /*0700*/ 	.short	0x010b
        /*0702*/ 	.byte	0x15
	.zero		1


	//   ....[92]....
        /*0704*/ 	.word	0x000057e0
        /*0708*/ 	.word	0x000000ff
        /*070c*/ 	.word	0x00000000
        /*0710*/ 	.short	0x0101
        /*0712*/ 	.byte	0x18
	.zero		1


	//   ....[93]....
        /*0714*/ 	.word	0x000057f0
        /*0718*/ 	.word	0x000000ff
        /*071c*/ 	.word	0x00000060
        /*0720*/ 	.short	0x010a
        /*0722*/ 	.byte	0x15
	.zero		1


	//   ....[94]....
        /*0724*/ 	.word	0x00005950
        /*0728*/ 	.word	0x000000ff
        /*072c*/ 	.word	0x00000040
        /*0730*/ 	.short	0x010b
        /*0732*/ 	.byte	0x15
	.zero		1


	//   ....[95]....
        /*0734*/ 	.word	0x00005960
        /*0738*/ 	.word	0x000000ff
        /*073c*/ 	.word	0x00000000
        /*0740*/ 	.short	0x0101
        /*0742*/ 	.byte	0x06
	.zero		1


	//   ....[96]....
        /*0744*/ 	.word	0x00005970
        /*0748*/ 	.word	0x000000ff
        /*074c*/ 	.word	0x00000068
        /*0750*/ 	.short	0x010a
        /*0752*/ 	.byte	0x15
	.zero		1


	//   ....[97]....
        /*0754*/ 	.word	0x00005ad0
        /*0758*/ 	.word	0x000000ff
        /*075c*/ 	.word	0x00000048
        /*0760*/ 	.short	0x010b
        /*0762*/ 	.byte	0x15
	.zero		1


	//   ....[98]....
        /*0764*/ 	.word	0x00005ae0
        /*0768*/ 	.word	0x000000ff
        /*076c*/ 	.word	0x00000000
        /*0770*/ 	.short	0x0101
        /*0772*/ 	.byte	0x07
	.zero		1


	//   ....[99]....
        /*0774*/ 	.word	0x00005af0
        /*0778*/ 	.word	0x000000ff
        /*077c*/ 	.word	0x00000070
        /*0780*/ 	.short	0x010a
        /*0782*/ 	.byte	0x15
	.zero		1


	//   ....[100]....
        /*0784*/ 	.word	0x00005c40
        /*0788*/ 	.word	0x000000ff
        /*078c*/ 	.word	0x00000050
        /*0790*/ 	.short	0x010b
        /*0792*/ 	.byte	0x15
	.zero		1


	//   ....[101]....
        /*0794*/ 	.word	0x00005c50
        /*0798*/ 	.word	0x000000ff
        /*079c*/ 	.word	0x00000000
        /*07a0*/ 	.short	0x0101
        /*07a2*/ 	.byte	0x1d
	.zero		1


	//   ....[102]....
        /*07a4*/ 	.word	0x00005c60
        /*07a8*/ 	.word	0x000000ff
        /*07ac*/ 	.word	0x00000078
        /*07b0*/ 	.short	0x010a
        /*07b2*/ 	.byte	0x15
	.zero		1


	//   ....[103]....
        /*07b4*/ 	.word	0x00005e50
        /*07b8*/ 	.word	0x000000ff
        /*07bc*/ 	.word	0x00000058
        /*07c0*/ 	.short	0x010b
        /*07c2*/ 	.byte	0x15
	.zero		1


	//   ....[104]....
        /*07c4*/ 	.word	0x00005e60
        /*07c8*/ 	.word	0x000000ff
        /*07cc*/ 	.word	0x00000000
        /*07d0*/ 	.short	0x0101
        /*07d2*/ 	.byte	0x18
	.zero		1


	//   ....[105]....
        /*07d4*/ 	.word	0x00005e80
        /*07d8*/ 	.word	0x000000ff
        /*07dc*/ 	.word	0x00000060
        /*07e0*/ 	.short	0x010a
        /*07e2*/ 	.byte	0x15
	.zero		1


	//   ....[106]....
        /*07e4*/ 	.word	0x00005ea0
        /*07e8*/ 	.word	0x000000ff
        /*07ec*/ 	.word	0x00000068
        /*07f0*/ 	.short	0x010a
        /*07f2*/ 	.byte	0x15
	.zero		1


	//   ....[107]....
        /*07f4*/ 	.word	0x00005ec0
        /*07f8*/ 	.word	0x000000ff
        /*07fc*/ 	.word	0x00000070
        /*0800*/ 	.short	0x010a
        /*0802*/ 	.byte	0x15
	.zero		1


	//   ....[108]....
        /*0804*/ 	.word	0x00005f10
        /*0808*/ 	.word	0x00000002
        /*080c*/ 	.word	0x00000078
        /*0810*/ 	.short	0x010a
        /*0812*/ 	.byte	0xff
	.zero		1


	//   ....[109]....
        /*0814*/ 	.word	0x00006210
        /*0818*/ 	.word	0x00000000
        /*081c*/ 	.word	0x00000090
        /*0820*/ 	.short	0x010a
        /*0822*/ 	.byte	0xff
	.zero		1


	//   ....[110]....
        /*0824*/ 	.word	0x000062e0
        /*0828*/ 	.word	0x00000000
        /*082c*/ 	.word	0x00000000
        /*0830*/ 	.short	0x0101
        /*0832*/ 	.byte	0xff
	.zero		1


	//   ....[111]....
        /*0834*/ 	.word	0x00006eb0
        /*0838*/ 	.word	0x000000ff
        /*083c*/ 	.word	0x00000040
        /*0840*/ 	.short	0x010a
        /*0842*/ 	.byte	0x2b
	.zero		1


	//   ....[112]....
        /*0844*/ 	.word	0x00006ee0
        /*0848*/ 	.word	0x0000004a
        /*084c*/ 	.word	0x000000b0
        /*0850*/ 	.short	0x010a
        /*0852*/ 	.byte	0xff
	.zero		1


	//   ....[113]....
        /*0854*/ 	.word	0x00006fd0
        /*0858*/ 	.word	0x000000ff
        /*085c*/ 	.word	0x00000040
        /*0860*/ 	.short	0x010a
        /*0862*/ 	.byte	0x2b
	.zero		1


	//   ....[114]....
        /*0864*/ 	.word	0x000070c0
        /*0868*/ 	.word	0x0000004a
        /*086c*/ 	.word	0x000000b0
        /*0870*/ 	.short	0x010a
        /*0872*/ 	.byte	0xff
	.zero		1


	//   ....[115]....
        /*0874*/ 	.word	0x00007890
        /*0878*/ 	.word	0x00000000
        /*087c*/ 	.word	0x00000000
        /*0880*/ 	.short	0x0101
        /*0882*/ 	.byte	0xff
	.zero		1


	//   ....[116]....
        /*0884*/ 	.word	0x000078a0
        /*0888*/ 	.word	0x00000002
        /*088c*/ 	.word	0x00000040
        /*0890*/ 	.short	0x010a
        /*0892*/ 	.byte	0xff
	.zero		1


	//   ....[117]....
        /*0894*/ 	.word	0x00007980
        /*0898*/ 	.word	0x00000002
        /*089c*/ 	.word	0x00000040
        /*08a0*/ 	.short	0x010a
        /*08a2*/ 	.byte	0xff
	.zero		1


	//   ....[118]....
        /*08a4*/ 	.word	0x000081e0
        /*08a8*/ 	.word	0x00000015
        /*08ac*/ 	.word	0x00000000
        /*08b0*/ 	.short	0x0101
        /*08b2*/ 	.byte	0xff
	.zero		1


	//   ....[119]....
        /*08b4*/ 	.word	0x00008200
        /*08b8*/ 	.word	0x00000000
        /*08bc*/ 	.word	0x00000040
        /*08c0*/ 	.short	0x010a
        /*08c2*/ 	.byte	0xff
	.zero		1


	//   ....[120]....
        /*08c4*/ 	.word	0x000082d0
        /*08c8*/ 	.word	0x00000000
        /*08cc*/ 	.word	0x00000040
        /*08d0*/ 	.short	0x010a
        /*08d2*/ 	.byte	0xff
	.zero		1


	//   ....[121]....
        /*08d4*/ 	.word	0x00008b40
        /*08d8*/ 	.word	0x00000015
        /*08dc*/ 	.word	0x00000000
        /*08e0*/ 	.short	0x0101
        /*08e2*/ 	.byte	0xff
	.zero		1


	//   ....[122]....
        /*08e4*/ 	.word	0x00008b60
        /*08e8*/ 	.word	0x00000000
        /*08ec*/ 	.word	0x00000040
        /*08f0*/ 	.short	0x010a
        /*08f2*/ 	.byte	0xff
	.zero		1


	//   ....[123]....
        /*08f4*/ 	.word	0x00008c30
        /*08f8*/ 	.word	0x00000000
        /*08fc*/ 	.word	0x00000040
        /*0900*/ 	.short	0x010a
        /*0902*/ 	.byte	0xff
	.zero		1


	//   ....[124]....
        /*0904*/ 	.word	0x000094d0
        /*0908*/ 	.word	0x00000015
        /*090c*/ 	.word	0x00000000
        /*0910*/ 	.short	0x0101
        /*0912*/ 	.byte	0xff
	.zero		1


	//   ....[125]....
        /*0914*/ 	.word	0x000094f0
        /*0918*/ 	.word	0x00000000
        /*091c*/ 	.word	0x00000040
        /*0920*/ 	.short	0x010a
        /*0922*/ 	.byte	0xff
	.zero		1


	//   ....[126]....
        /*0924*/ 	.word	0x000095c0
        /*0928*/ 	.word	0x00000000
        /*092c*/ 	.word	0x00000040
        /*0930*/ 	.short	0x010a
        /*0932*/ 	.byte	0xff
	.zero		1


	//   ....[127]....
        /*0934*/ 	.word	0x00009ea0
        /*0938*/ 	.word	0x00000015
        /*093c*/ 	.word	0x00000000
        /*0940*/ 	.short	0x0101
        /*0942*/ 	.byte	0xff
	.zero		1


	//   ....[128]....
        /*0944*/ 	.word	0x00009ec0
        /*0948*/ 	.word	0x00000000
        /*094c*/ 	.word	0x00000040
        /*0950*/ 	.short	0x010a
        /*0952*/ 	.byte	0xff
	.zero		1


	//   ....[129]....
        /*0954*/ 	.word	0x00009f90
        /*0958*/ 	.word	0x00000000
        /*095c*/ 	.word	0x00000040
        /*0960*/ 	.short	0x010a
        /*0962*/ 	.byte	0xff
	.zero		1


	//   ....[130]....
        /*0964*/ 	.word	0x0000a840
        /*0968*/ 	.word	0x00000015
        /*096c*/ 	.word	0x00000000
        /*0970*/ 	.short	0x0101
        /*0972*/ 	.byte	0xff
	.zero		1


	//   ....[131]....
        /*0974*/ 	.word	0x0000a860
        /*0978*/ 	.word	0x00000000
        /*097c*/ 	.word	0x00000040
        /*0980*/ 	.short	0x010a
        /*0982*/ 	.byte	0xff
	.zero		1


	//   ....[132]....
        /*0984*/ 	.word	0x0000a930
        /*0988*/ 	.word	0x00000000
        /*098c*/ 	.word	0x00000040
        /*0990*/ 	.short	0x010a
        /*0992*/ 	.byte	0xff
	.zero		1


	//   ....[133]....
        /*0994*/ 	.word	0x0000b1e0
        /*0998*/ 	.word	0x00000015
        /*099c*/ 	.word	0x00000000
        /*09a0*/ 	.short	0x0101
        /*09a2*/ 	.byte	0xff
	.zero		1


	//   ....[134]....
        /*09a4*/ 	.word	0x0000b200
        /*09a8*/ 	.word	0x00000000
        /*09ac*/ 	.word	0x00000040
        /*09b0*/ 	.short	0x010a
        /*09b2*/ 	.byte	0xff
	.zero		1


	//   ....[135]....
        /*09b4*/ 	.word	0x0000b2d0
        /*09b8*/ 	.word	0x00000000
        /*09bc*/ 	.word	0x00000040
        /*09c0*/ 	.short	0x010a
        /*09c2*/ 	.byte	0xff
	.zero		1


	//   ....[136]....
        /*09c4*/ 	.word	0x0000b5e0
        /*09c8*/ 	.word	0x0000004a
        /*09cc*/ 	.word	0x00000000
        /*09d0*/ 	.short	0x0101
        /*09d2*/ 	.byte	0xff
	.zero		1


	//   ....[137]....
        /*09d4*/ 	.word	0x0000bb80
        /*09d8*/ 	.word	0x00000000
        /*09dc*/ 	.word	0x00000000
        /*09e0*/ 	.short	0x0101
        /*09e2*/ 	.byte	0xff
	.zero		1


	//   ....[138]....
        /*09e4*/ 	.word	0x0000be40
        /*09e8*/ 	.word	0x000000ff
        /*09ec*/ 	.word	0x00000000
        /*09f0*/ 	.short	0x0101
        /*09f2*/ 	.byte	0x06
	.zero		1


	//   ....[139]....
        /*09f4*/ 	.word	0x0000be60
        /*09f8*/ 	.word	0x00000000
        /*09fc*/ 	.word	0x00000100
        /*0a00*/ 	.short	0x010a
        /*0a02*/ 	.byte	0xff
	.zero		1


	//   ....[140]....
        /*0a04*/ 	.word	0x0000bec0
        /*0a08*/ 	.word	0x00000000
        /*0a0c*/ 	.word	0x00000020
        /*0a10*/ 	.short	0x010a
        /*0a12*/ 	.byte	0xff
	.zero		1


	//   ....[141]....
        /*0a14*/ 	.word	0x0000bf20
        /*0a18*/ 	.word	0x00000000
        /*0a1c*/ 	.word	0x00000020
        /*0a20*/ 	.short	0x010a
        /*0a22*/ 	.byte	0xff
	.zero		1


	//   ....[142]....
        /*0a24*/ 	.word	0x0000bf70
        /*0a28*/ 	.word	0x00000003
        /*0a2c*/ 	.word	0x00000090
        /*0a30*/ 	.short	0x010a
        /*0a32*/ 	.byte	0xff
	.zero		1


	//   ....[143]....
        /*0a34*/ 	.word	0x0000bfd0
        /*0a38*/ 	.word	0x00000000
        /*0a3c*/ 	.word	0x00000000
        /*0a40*/ 	.short	0x010a
        /*0a42*/ 	.byte	0xff
	.zero		1


	//   ....[144]....
        /*0a44*/ 	.word	0x0000c030
        /*0a48*/ 	.word	0x00000000
        /*0a4c*/ 	.word	0x00000000
        /*0a50*/ 	.short	0x010a
        /*0a52*/ 	.byte	0xff
	.zero		1


	//   ....[145]....
        /*0a54*/ 	.word	0x0000c090
        /*0a58*/ 	.word	0x00000000
        /*0a5c*/ 	.word	0x00000000
        /*0a60*/ 	.short	0x010a
        /*0a62*/ 	.byte	0xff
	.zero		1


	//   ....[146]....
        /*0a64*/ 	.word	0x0000c0e0
        /*0a68*/ 	.word	0x00000002
        /*0a6c*/ 	.word	0x000000f0
        /*0a70*/ 	.short	0x010a
        /*0a72*/ 	.byte	0xff
	.zero		1


	//   ....[147]....
        /*0a74*/ 	.word	0x0000c140
        /*0a78*/ 	.word	0x00000002
        /*0a7c*/ 	.word	0x000000a0
        /*0a80*/ 	.short	0x010a
        /*0a82*/ 	.byte	0xff
	.zero		1


	//   ....[148]....
        /*0a84*/ 	.word	0x0000c190
        /*0a88*/ 	.word	0x00000002
        /*0a8c*/ 	.word	0x00000090
        /*0a90*/ 	.short	0x010a
        /*0a92*/ 	.byte	0xff
	.zero		1


	//   ....[149]....
        /*0a94*/ 	.word	0x0000c1f0
        /*0a98*/ 	.word	0x00000000
        /*0a9c*/ 	.word	0x000000a0
        /*0aa0*/ 	.short	0x010a
        /*0aa2*/ 	.byte	0xff
	.zero		1


	//   ....[150]....
        /*0aa4*/ 	.word	0x0000c250
        /*0aa8*/ 	.word	0x00000005
        /*0aac*/ 	.word	0x00000008
        /*0ab0*/ 	.short	0x010a
        /*0ab2*/ 	.byte	0xff
	.zero		1


	//   ....[151]....
        /*0ab4*/ 	.word	0x0000c340
        /*0ab8*/ 	.word	0x00000000
        /*0abc*/ 	.word	0x00000008
        /*0ac0*/ 	.short	0x010a
        /*0ac2*/ 	.byte	0xff
	.zero		1


	//   ....[152]....
        /*0ac4*/ 	.word	0x0000c390
        /*0ac8*/ 	.word	0x00000000
        /*0acc*/ 	.word	0x00000090
        /*0ad0*/ 	.short	0x010a
        /*0ad2*/ 	.byte	0xff
	.zero		1


	//   ....[153]....
        /*0ad4*/ 	.word	0x0000c3f0
        /*0ad8*/ 	.word	0x00000000
        /*0adc*/ 	.word	0x000000d0
        /*0ae0*/ 	.short	0x010a
        /*0ae2*/ 	.byte	0xff
	.zero		1


	//   ....[154]....
        /*0ae4*/ 	.word	0x0000c450
        /*0ae8*/ 	.word	0x00000000
        /*0aec*/ 	.word	0x00000000
        /*0af0*/ 	.short	0x010a
        /*0af2*/ 	.byte	0xff
	.zero		1


	//   ....[155]....
        /*0af4*/ 	.word	0x0000c4b0
        /*0af8*/ 	.word	0x00000000
        /*0afc*/ 	.word	0x00000000
        /*0b00*/ 	.short	0x010a
        /*0b02*/ 	.byte	0xff
	.zero		1


	//   ....[156]....
        /*0b04*/ 	.word	0x0000c510
        /*0b08*/ 	.word	0x00000000
        /*0b0c*/ 	.word	0x00000000
        /*0b10*/ 	.short	0x010a
        /*0b12*/ 	.byte	0xff
	.zero		1


	//   ....[157]....
        /*0b14*/ 	.word	0x0000c570
        /*0b18*/ 	.word	0x00000000
        /*0b1c*/ 	.word	0x00000000
        /*0b20*/ 	.short	0x010a
        /*0b22*/ 	.byte	0xff
	.zero		1


	//   ....[158]....
        /*0b24*/ 	.word	0x0000c5d0
        /*0b28*/ 	.word	0x00000000
        /*0b2c*/ 	.word	0x00000110
        /*0b30*/ 	.short	0x010a
        /*0b32*/ 	.byte	0xff
	.zero		1


	//   ....[159]....
        /*0b34*/ 	.word	0x0000c620
        /*0b38*/ 	.word	0x0000000c
        /*0b3c*/ 	.word	0x00000090
        /*0b40*/ 	.short	0x010a
        /*0b42*/ 	.byte	0xff
	.zero		1


	//   ....[160]....
        /*0b44*/ 	.word	0x0000c680
        /*0b48*/ 	.word	0x00000000
        /*0b4c*/ 	.word	0x00000088
        /*0b50*/ 	.short	0x010a
        /*0b52*/ 	.byte	0xff
	.zero		1


	//   ....[161]....
        /*0b54*/ 	.word	0x0000c6e0
        /*0b58*/ 	.word	0x00000000
        /*0b5c*/ 	.word	0x00000060
        /*0b60*/ 	.short	0x010a
        /*0b62*/ 	.byte	0xff
	.zero		1


	//   ....[162]....
        /*0b64*/ 	.word	0x0000c740
        /*0b68*/ 	.word	0x00000000
        /*0b6c*/ 	.word	0x00000068
        /*0b70*/ 	.short	0x010a
        /*0b72*/ 	.byte	0xff
	.zero		1


	//   ....[163]....
        /*0b74*/ 	.word	0x0000c7a0
        /*0b78*/ 	.word	0x00000000
        /*0b7c*/ 	.word	0x00000070
        /*0b80*/ 	.short	0x010a
        /*0b82*/ 	.byte	0xff
	.zero		1


	//   ....[164]....
        /*0b84*/ 	.word	0x0000c800
        /*0b88*/ 	.word	0x00000000
        /*0b8c*/ 	.word	0x00000078
        /*0b90*/ 	.short	0x010a
        /*0b92*/ 	.byte	0xff
	.zero		1


	//   ....[165]....
        /*0b94*/ 	.word	0x0000c860
        /*0b98*/ 	.word	0x00000000
        /*0b9c*/ 	.word	0x00000060
        /*0ba0*/ 	.short	0x010a
        /*0ba2*/ 	.byte	0xff
	.zero		1


	//   ....[166]....
        /*0ba4*/ 	.word	0x0000c8c0
        /*0ba8*/ 	.word	0x00000000
        /*0bac*/ 	.word	0x00000068
        /*0bb0*/ 	.short	0x010a
        /*0bb2*/ 	.byte	0xff
	.zero		1


	//   ....[167]....
        /*0bb4*/ 	.word	0x0000c920
        /*0bb8*/ 	.word	0x00000000
        /*0bbc*/ 	.word	0x00000070
        /*0bc0*/ 	.short	0x010a
        /*0bc2*/ 	.byte	0xff
	.zero		1


	//   ....[168]....
        /*0bc4*/ 	.word	0x0000c980
        /*0bc8*/ 	.word	0x00000000
        /*0bcc*/ 	.word	0x00000078
        /*0bd0*/ 	.short	0x010a
        /*0bd2*/ 	.byte	0xff
	.zero		1


	//   ....[169]....
        /*0bd4*/ 	.word	0x0000c9e0
        /*0bd8*/ 	.word	0x00000000
        /*0bdc*/ 	.word	0x00000060
        /*0be0*/ 	.short	0x010a
        /*0be2*/ 	.byte	0xff
	.zero		1


	//   ....[170]....
        /*0be4*/ 	.word	0x0000ca40
        /*0be8*/ 	.word	0x00000000
        /*0bec*/ 	.word	0x00000068
        /*0bf0*/ 	.short	0x010a
        /*0bf2*/ 	.byte	0xff
	.zero		1


	//   ....[171]....
        /*0bf4*/ 	.word	0x0000caa0
        /*0bf8*/ 	.word	0x00000002
        /*0bfc*/ 	.word	0x00000070
        /*0c00*/ 	.short	0x010a
        /*0c02*/ 	.byte	0xff
	.zero		1


	//   ....[172]....
        /*0c04*/ 	.word	0x0000caf0
        /*0c08*/ 	.word	0x00000000
        /*0c0c*/ 	.word	0x00000090
        /*0c10*/ 	.short	0x010a
        /*0c12*/ 	.byte	0xff
	.zero		1


	//   ....[173]....
        /*0c14*/ 	.word	0x0000cb50
        /*0c18*/ 	.word	0x00000002
        /*0c1c*/ 	.word	0x00000040
        /*0c20*/ 	.short	0x010a
        /*0c22*/ 	.byte	0xff
	.zero		1


	//   ....[174]....
        /*0c24*/ 	.word	0x0000cba0
        /*0c28*/ 	.word	0x0000004a
        /*0c2c*/ 	.word	0x000000b0
        /*0c30*/ 	.short	0x010a
        /*0c32*/ 	.byte	0xff
	.zero		1


	//   ....[175]....
        /*0c34*/ 	.word	0x0000cbf0
        /*0c38*/ 	.word	0x00000002
        /*0c3c*/ 	.word	0x00000040
        /*0c40*/ 	.short	0x010a
        /*0c42*/ 	.byte	0xff
	.zero		1


	//   ....[176]....
        /*0c44*/ 	.word	0x0000cc40
        /*0c48*/ 	.word	0x00000000
        /*0c4c*/ 	.word	0x00000040
        /*0c50*/ 	.short	0x010a
        /*0c52*/ 	.byte	0xff
	.zero		1


	//   ....[177]....
        /*0c54*/ 	.word	0x0000cc90
        /*0c58*/ 	.word	0x00000000
        /*0c5c*/ 	.word	0x00000040
        /*0c60*/ 	.short	0x010a
        /*0c62*/ 	.byte	0xff
	.zero		1


	//   ....[178]....
        /*0c64*/ 	.word	0x0000cce0
        /*0c68*/ 	.word	0x00000000
        /*0c6c*/ 	.word	0x00000040
        /*0c70*/ 	.short	0x010a
        /*0c72*/ 	.byte	0xff
	.zero		1


	//   ....[179]....
        /*0c74*/ 	.word	0x0000cd30
        /*0c78*/ 	.word	0x00000000
        /*0c7c*/ 	.word	0x00000040
        /*0c80*/ 	.short	0x010a
        /*0c82*/ 	.byte	0xff
	.zero		1


	//   ....[180]....
        /*0c84*/ 	.word	0x0000cd80
        /*0c88*/ 	.word	0x00000000
        /*0c8c*/ 	.word	0x00000040
        /*0c90*/ 	.short	0x010a
        /*0c92*/ 	.byte	0xff
	.zero		1


	//   ....[181]....
        /*0c94*/ 	.word	0x0000cdd0
        /*0c98*/ 	.word	0x00000000
        /*0c9c*/ 	.word	0x00000040
        /*0ca0*/ 	.short	0x010a
        /*0ca2*/ 	.byte	0xff
	.zero		1


	//----- nvinfo : EIATTR_NUM_MBARRIERS
	.align		4
.L_47:
        /*0ca4*/ 	.byte	0x03, 0x38
        /*0ca6*/ 	.short	0x0023


	//----- nvinfo : EIATTR_EXIT_INSTR_OFFSETS
	.align		4
        /*0ca8*/ 	.byte	0x04, 0x1c
        /*0caa*/ 	.short	(.L_49 - .L_48)


	//   ....[0]....
.L_48:
        /*0cac*/ 	.word	0x00002d90


	//   ....[1]....
        /*0cb0*/ 	.word	0x00003280


	//   ....[2]....
        /*0cb4*/ 	.word	0x000032e0


	//   ....[3]....
        /*0cb8*/ 	.word	0x00004820


	//   ....[4]....
        /*0cbc*/ 	.word	0x00005f40


	//   ....[5]....
        /*0cc0*/ 	.word	0x00005f80


	//   ....[6]....
        /*0cc4*/ 	.word	0x0000bd40


	//   ....[7]....
        /*0cc8*/ 	.word	0x0000bdb0


	//   ....[8]....
        /*0ccc*/ 	.word	0x0000bde0


	//   ....[9]....
        /*0cd0*/ 	.word	0x0000be50


	//----- nvinfo : EIATTR_MAX_THREADS
	.align		4
.L_49:
        /*0cd4*/ 	.byte	0x04, 0x05
        /*0cd6*/ 	.short	(.L_51 - .L_50)
.L_50:
        /*0cd8*/ 	.word	0x00000100
        /*0cdc*/ 	.word	0x00000001
        /*0ce0*/ 	.word	0x00000001


	//----- nvinfo : EIATTR_CRS_STACK_SIZE
	.align		4
.L_51:
        /*0ce4*/ 	.byte	0x04, 0x1e
        /*0ce6*/ 	.short	(.L_53 - .L_52)
.L_52:
        /*0ce8*/ 	.word	0x00000000


	//----- nvinfo : EIATTR_CBANK_PARAM_SIZE
	.align		4
.L_53:
        /*0cec*/ 	.byte	0x03, 0x19
        /*0cee*/ 	.short	0x0800


	//----- nvinfo : EIATTR_PARAM_CBANK
	.align		4
        /*0cf0*/ 	.byte	0x04, 0x0a
        /*0cf2*/ 	.short	(.L_55 - .L_54)
	.align		4
.L_54:
        /*0cf4*/ 	.word	index@(.nv.constant0._ZN7cutlass13device_kernelINS_4gemm6kernel13GemmUniversalIN4cute5tupleIJiiiiEEENS1_10collective13CollectiveMmaINS1_35MainloopSm100TmaUmmaWarpSpecializedILi4ELi2ELi4ENS5_IJNS4_1CILi2EEENSA_ILi4EEENSA_ILi1EEEEEEEENS5_IJNSA_ILi256EEENSA_ILi128EEENSA_ILi64EEEEEENS_10tfloat32_tENS5_IJlSD_lEEESK_SL_NS4_8TiledMMAINS4_8MMA_AtomIJNS4_23SM100_MMA_TF32_2x1SM_SSISK_SK_fLi256ELi128ELNS4_4UMMA5MajorE0ELSQ_0ELNSP_7ScaleInE0ELSR_0EEEEEENS4_6LayoutINS5_IJSD_SD_SD_EEENS5_IJNSA_ILi0EEESW_SW_EEEEENS5_IJNS4_10UnderscoreESZ_SZ_EEEEENS4_28SM100_TMA_2SM_LOAD_MULTICASTENS4_14ComposedLayoutINS4_7SwizzleILi3ELi4ELi3EEENS4_18smem_ptr_flag_bitsILi32EEENSU_INS5_IJNSA_ILi8EEENSA_ILi32EEEEEENS5_IJS19_SD_EEEEEEEvNS4_8identityENS4_18SM100_TMA_2SM_LOADES1D_vS1E_EENS_8epilogue10collective18CollectiveEpilogueINS1H_23Sm100TmaWarpSpecializedILi4ELi2ELi16ELb1ELb0EEEJNS5_IJSH_SH_SI_EEENS5_IJNSU_ISH_SD_EENSU_INSA_ILi16EEESD_EEEEESK_SL_SK_SL_NS1H_6fusion15FusionCallbacksIS1L_NS1R_17LinearCombinationISK_fSK_fLNS_15FloatRoundStyleE2EEES1M_S1Q_JEEENS4_5SM1004TMEM4LOAD26SM100_TMEM_LOAD_32dp32b16xENS4_13SM90_TMA_LOADENS13_INS14_ILi2ELi4ELi3EEES17_NSU_INS5_IJS18_S1O_EEENS5_IJS1O_SD_EEEEEEENS4_39AutoVectorizingCopyWithAssumedAlignmentILi128EEENS4_14SM90_TMA_STOREES26_S28_S28_EEEvvEEEEvNT_6ParamsE)
        /*0cf8*/ 	.short	0x0380
        /*0cfa*/ 	.short	0x0800


	//----- nvinfo : EIATTR_SW_WAR
	.align		4
.L_55:
        /*0cfc*/ 	.byte	0x04, 0x36
        /*0cfe*/ 	.short	(.L_57 - .L_56)
.L_56:
        /*0d00*/ 	.word	0x00000008
.L_57:


//--------------------- .nv.callgraph             --------------------------
	.section	.nv.callgraph,"",@"SHT_CUDA_CALLGRAPH"
	.align	4
	.sectionentsize	8
	.align		4
        /*0000*/ 	.word	0x00000000
	.align		4
        /*0004*/ 	.word	0xffffffff
	.align		4
        /*0008*/ 	.word	index@(_ZN7cutlass13device_kernelINS_4gemm6kernel13GemmUniversalIN4cute5tupleIJiiiiEEENS1_10collective13CollectiveMmaINS1_35MainloopSm100TmaUmmaWarpSpecializedILi4ELi2ELi4ENS5_IJNS4_1CILi2EEENSA_ILi4EEENSA_ILi1EEEEEEEENS5_IJNSA_ILi256EEENSA_ILi128EEENSA_ILi64EEEEEENS_10tfloat32_tENS5_IJlSD_lEEESK_SL_NS4_8TiledMMAINS4_8MMA_AtomIJNS4_23SM100_MMA_TF32_2x1SM_SSISK_SK_fLi256ELi128ELNS4_4UMMA5MajorE0ELSQ_0ELNSP_7ScaleInE0ELSR_0EEEEEENS4_6LayoutINS5_IJSD_SD_SD_EEENS5_IJNSA_ILi0EEESW_SW_EEEEENS5_IJNS4_10UnderscoreESZ_SZ_EEEEENS4_28SM100_TMA_2SM_LOAD_MULTICASTENS4_14ComposedLayoutINS4_7SwizzleILi3ELi4ELi3EEENS4_18smem_ptr_flag_bitsILi32EEENSU_INS5_IJNSA_ILi8EEENSA_ILi32EEEEEENS5_IJS19_SD_EEEEEEEvNS4_8identityENS4_18SM100_TMA_2SM_LOADES1D_vS1E_EENS_8epilogue10collective18CollectiveEpilogueINS1H_23Sm100TmaWarpSpecializedILi4ELi2ELi16ELb1ELb0EEEJNS5_IJSH_SH_SI_EEENS5_IJNSU_ISH_SD_EENSU_INSA_ILi16EEESD_EEEEESK_SL_SK_SL_NS1H_6fusion15FusionCallbacksIS1L_NS1R_17LinearCombinationISK_fSK_fLNS_15FloatRoundStyleE2EEES1M_S1Q_JEEENS4_5SM1004TMEM4LOAD26SM100_TMEM_LOAD_32dp32b16xENS4_13SM90_TMA_LOADENS13_INS14_ILi2ELi4ELi3EEES17_NSU_INS5_IJS18_S1O_EEENS5_IJS1O_SD_EEEEEEENS4_39AutoVectorizingCopyWithAssumedAlignmentILi128EEENS4_14SM90_TMA_STOREES26_S28_S28_EEEvvEEEEvNT_6ParamsE)
	.align		4
        /*000c*/ 	.word	index@(__assertfail)
	.align		4
        /*0010*/ 	.word	0x00000000
	.align		4
        /*0014*/ 	.word	0xfffffffe
	.align		4
        /*0018*/ 	.word	0x00000000
	.align		4
        /*001c*/ 	.word	0xfffffffd
	.align		4
        /*0020*/ 	.word	0x00000000
	.align		4
        /*0024*/ 	.word	0xfffffffc


//--------------------- .nv.constant4             --------------------------
	.section	.nv.constant4,"a",@progbits
	.align	8
	.align		8
.nv.constant4:
        /*0000*/ 	.dword	__assertfail
	.align		8
        /*0008*/ 	.dword	__unnamed_1
	.align		8
        /*0010*/ 	.dword	__unnamed_2
	.align		8
        /*0018*/ 	.dword	_ZN40_INTERNAL_106329dc_4_k_cu_c6212106_288294cuda3std3__45__cpo5beginE
	.align		8
        /*0020*/ 	.dword	_ZN40_INTERNAL_106329dc_4_k_cu_c6212106_288294cuda3std3__45__cpo3endE
	.align		8
        /*0028*/ 	.dword	_ZN40_INTERNAL_106329dc_4_k_cu_c6212106_288294cuda3std3__45__cpo6cbeginE
	.align		8
        /*0030*/ 	.dword	_ZN40_INTERNAL_106329dc_4_k_cu_c6212106_288294cuda3std3__45__cpo4cendE
	.align		8
        /*0038*/ 	.dword	_ZN40_INTERNAL_106329dc_4_k_cu_c6212106_288294cuda3std3__442_GLOBAL__N__106329dc_4_k_cu_c6212106_288296ignoreE
	.align		8
        /*0040*/ 	.dword	_ZN40_INTERNAL_106329dc_4_k_cu_c6212106_288294cuda3std3__419piecewise_constructE
	.align		8
        /*0048*/ 	.dword	_ZN40_INTERNAL_106329dc_4_k_cu_c6212106_288294cuda3std3__48in_placeE
	.align		8
        /*0050*/ 	.dword	_ZN40_INTERNAL_106329dc_4_k_cu_c6212106_288294cuda3std6ranges3__45__cpo4swapE
	.align		8
        /*0058*/ 	.dword	_ZN40_INTERNAL_106329dc_4_k_cu_c6212106_288294cuda3std6ranges3__45__cpo9iter_moveE
	.align		8
        /*0060*/ 	.dword	_ZN40_INTERNAL_106329dc_4_k_cu_c6212106_288294cute7productE
	.align		8
        /*0068*/ 	.dword	_ZN40_INTERNAL_106329dc_4_k_cu_c6212106_288294cute1_E
	.align		8
        /*0070*/ 	.dword	$str$25
	.align		8
        /*0078*/ 	.dword	$str$26
	.align		8
        /*0080*/ 	.dword	$str$27
	.align		8
        /*0088*/ 	.dword	$str$28


//--------------------- .text._ZN7cutlass13device_kernelINS_4gemm6kernel13GemmUniversalIN4cute5tupleIJiiiiEEENS1_10collective13CollectiveMmaINS1_35MainloopSm100TmaUmmaWarpSpecializedILi4ELi2ELi4ENS5_IJNS4_1CILi2EEENSA_ILi4EEENSA_ILi1EEEEEEEENS5_IJNSA_ILi256EEENSA_ILi128EEENSA_ILi64EEEEEENS_10tfloat32_tENS5_IJlSD_lEEESK_SL_NS4_8TiledMMAINS4_8MMA_AtomIJNS4_23SM100_MMA_TF32_2x1SM_SSISK_SK_fLi256ELi128ELNS4_4UMMA5MajorE0ELSQ_0ELNSP_7ScaleInE0ELSR_0EEEEEENS4_6LayoutINS5_IJSD_SD_SD_EEENS5_IJNSA_ILi0EEESW_SW_EEEEENS5_IJNS4_10UnderscoreESZ_SZ_EEEEENS4_28SM100_TMA_2SM_LOAD_MULTICASTENS4_14ComposedLayoutINS4_7SwizzleILi3ELi4ELi3EEENS4_18smem_ptr_flag_bitsILi32EEENSU_INS5_IJNSA_ILi8EEENSA_ILi32EEEEEENS5_IJS19_SD_EEEEEEEvNS4_8identityENS4_18SM100_TMA_2SM_LOADES1D_vS1E_EENS_8epilogue10collective18CollectiveEpilogueINS1H_23Sm100TmaWarpSpecializedILi4ELi2ELi16ELb1ELb0EEEJNS5_IJSH_SH_SI_EEENS5_IJNSU_ISH_SD_EENSU_INSA_ILi16EEESD_EEEEESK_SL_SK_SL_NS1H_6fusion15FusionCallbacksIS1L_NS1R_17LinearCombinationISK_fSK_fLNS_15FloatRoundStyleE2EEES1M_S1Q_JEEENS4_5SM1004TMEM4LOAD26SM100_TMEM_LOAD_32dp32b16xENS4_13SM90_TMA_LOADENS13_INS14_ILi2ELi4ELi3EEES17_NSU_INS5_IJS18_S1O_EEENS5_IJS1O_SD_EEEEEEENS4_39AutoVectorizingCopyWithAssumedAlignmentILi128EEENS4_14SM90_TMA_STOREES26_S28_S28_EEEvvEEEEvNT_6ParamsE --------------------------
	.section	.text._ZN7cutlass13device_kernelINS_4gemm6kernel13GemmUniversalIN4cute5tupleIJiiiiEEENS1_10collective13CollectiveMmaINS1_35MainloopSm100TmaUmmaWarpSpecializedILi4ELi2ELi4ENS5_IJNS4_1CILi2EEENSA_ILi4EEENSA_ILi1EEEEEEEENS5_IJNSA_ILi256EEENSA_ILi128EEENSA_ILi64EEEEEENS_10tfloat32_tENS5_IJlSD_lEEESK_SL_NS4_8TiledMMAINS4_8MMA_AtomIJNS4_23SM100_MMA_TF32_2x1SM_SSISK_SK_fLi256ELi128ELNS4_4UMMA5MajorE0ELSQ_0ELNSP_7ScaleInE0ELSR_0EEEEEENS4_6LayoutINS5_IJSD_SD_SD_EEENS5_IJNSA_ILi0EEESW_SW_EEEEENS5_IJNS4_10UnderscoreESZ_SZ_EEEEENS4_28SM100_TMA_2SM_LOAD_MULTICASTENS4_14ComposedLayoutINS4_7SwizzleILi3ELi4ELi3EEENS4_18smem_ptr_flag_bitsILi32EEENSU_INS5_IJNSA_ILi8EEENSA_ILi32EEEEEENS5_IJS19_SD_EEEEEEEvNS4_8identityENS4_18SM100_TMA_2SM_LOADES1D_vS1E_EENS_8epilogue10collective18CollectiveEpilogueINS1H_23Sm100TmaWarpSpecializedILi4ELi2ELi16ELb1ELb0EEEJNS5_IJSH_SH_SI_EEENS5_IJNSU_ISH_SD_EENSU_INSA_ILi16EEESD_EEEEESK_SL_SK_SL_NS1H_6fusion15FusionCallbacksIS1L_NS1R_17LinearCombinationISK_fSK_fLNS_15FloatRoundStyleE2EEES1M_S1Q_JEEENS4_5SM1004TMEM4LOAD26SM100_TMEM_LOAD_32dp32b16xENS4_13SM90_TMA_LOADENS13_INS14_ILi2ELi4ELi3EEES17_NSU_INS5_IJS18_S1O_EEENS5_IJS1O_SD_EEEEEEENS4_39AutoVectorizingCopyWithAssumedAlignmentILi128EEENS4_14SM90_TMA_STOREES26_S28_S28_EEEvvEEEEvNT_6ParamsE,"ax",@progbits
	.align	128
.text._ZN7cutlass13device_kernelINS_4gemm6kernel13GemmUniversalIN4cute5tupleIJiiiiEEENS1_10collective13CollectiveMmaINS1_35MainloopSm100TmaUmmaWarpSpecializedILi4ELi2ELi4ENS5_IJNS4_1CILi2EEENSA_ILi4EEENSA_ILi1EEEEEEEENS5_IJNSA_ILi256EEENSA_ILi128EEENSA_ILi64EEEEEENS_10tfloat32_tENS5_IJlSD_lEEESK_SL_NS4_8TiledMMAINS4_8MMA_AtomIJNS4_23SM100_MMA_TF32_2x1SM_SSISK_SK_fLi256ELi128ELNS4_4UMMA5MajorE0ELSQ_0ELNSP_7ScaleInE0ELSR_0EEEEEENS4_6LayoutINS5_IJSD_SD_SD_EEENS5_IJNSA_ILi0EEESW_SW_EEEEENS5_IJNS4_10UnderscoreESZ_SZ_EEEEENS4_28SM100_TMA_2SM_LOAD_MULTICASTENS4_14ComposedLayoutINS4_7SwizzleILi3ELi4ELi3EEENS4_18smem_ptr_flag_bitsILi32EEENSU_INS5_IJNSA_ILi8EEENSA_ILi32EEEEEENS5_IJS19_SD_EEEEEEEvNS4_8identityENS4_18SM100_TMA_2SM_LOADES1D_vS1E_EENS_8epilogue10collective18CollectiveEpilogueINS1H_23Sm100TmaWarpSpecializedILi4ELi2ELi16ELb1ELb0EEEJNS5_IJSH_SH_SI_EEENS5_IJNSU_ISH_SD_EENSU_INSA_ILi16EEESD_EEEEESK_SL_SK_SL_NS1H_6fusion15FusionCallbacksIS1L_NS1R_17LinearCombinationISK_fSK_fLNS_15FloatRoundStyleE2EEES1M_S1Q_JEEENS4_5SM1004TMEM4LOAD26SM100_TMEM_LOAD_32dp32b16xENS4_13SM90_TMA_LOADENS13_INS14_ILi2ELi4ELi3EEES17_NSU_INS5_IJS18_S1O_EEENS5_IJS1O_SD_EEEEEEENS4_39AutoVectorizingCopyWithAssumedAlignmentILi128EEENS4_14SM90_TMA_STOREES26_S28_S28_EEEvvEEEEvNT_6ParamsE:
        .type           _ZN7cutlass13device_kernelINS_4gemm6kernel13GemmUniversalIN4cute5tupleIJiiiiEEENS1_10collective13CollectiveMmaINS1_35MainloopSm100TmaUmmaWarpSpecializedILi4ELi2ELi4ENS5_IJNS4_1CILi2EEENSA_ILi4EEENSA_ILi1EEEEEEEENS5_IJNSA_ILi256EEENSA_ILi128EEENSA_ILi64EEEEEENS_10tfloat32_tENS5_IJlSD_lEEESK_SL_NS4_8TiledMMAINS4_8MMA_AtomIJNS4_23SM100_MMA_TF32_2x1SM_SSISK_SK_fLi256ELi128ELNS4_4UMMA5MajorE0ELSQ_0ELNSP_7ScaleInE0ELSR_0EEEEEENS4_6LayoutINS5_IJSD_SD_SD_EEENS5_IJNSA_ILi0EEESW_SW_EEEEENS5_IJNS4_10UnderscoreESZ_SZ_EEEEENS4_28SM100_TMA_2SM_LOAD_MULTICASTENS4_14ComposedLayoutINS4_7SwizzleILi3ELi4ELi3EEENS4_18smem_ptr_flag_bitsILi32EEENSU_INS5_IJNSA_ILi8EEENSA_ILi32EEEEEENS5_IJS19_SD_EEEEEEEvNS4_8identityENS4_18SM100_TMA_2SM_LOADES1D_vS1E_EENS_8epilogue10collective18CollectiveEpilogueINS1H_23Sm100TmaWarpSpecializedILi4ELi2ELi16ELb1ELb0EEEJNS5_IJSH_SH_SI_EEENS5_IJNSU_ISH_SD_EENSU_INSA_ILi16EEESD_EEEEESK_SL_SK_SL_NS1H_6fusion15FusionCallbacksIS1L_NS1R_17LinearCombinationISK_fSK_fLNS_15FloatRoundStyleE2EEES1M_S1Q_JEEENS4_5SM1004TMEM4LOAD26SM100_TMEM_LOAD_32dp32b16xENS4_13SM90_TMA_LOADENS13_INS14_ILi2ELi4ELi3EEES17_NSU_INS5_IJS18_S1O_EEENS5_IJS1O_SD_EEEEEEENS4_39AutoVectorizingCopyWithAssumedAlignmentILi128EEENS4_14SM90_TMA_STOREES26_S28_S28_EEEvvEEEEvNT_6ParamsE,@function
        .size           _ZN7cutlass13device_kernelINS_4gemm6kernel13GemmUniversalIN4cute5tupleIJiiiiEEENS1_10collective13CollectiveMmaINS1_35MainloopSm100TmaUmmaWarpSpecializedILi4ELi2ELi4ENS5_IJNS4_1CILi2EEENSA_ILi4EEENSA_ILi1EEEEEEEENS5_IJNSA_ILi256EEENSA_ILi128EEENSA_ILi64EEEEEENS_10tfloat32_tENS5_IJlSD_lEEESK_SL_NS4_8TiledMMAINS4_8MMA_AtomIJNS4_23SM100_MMA_TF32_2x1SM_SSISK_SK_fLi256ELi128ELNS4_4UMMA5MajorE0ELSQ_0ELNSP_7ScaleInE0ELSR_0EEEEEENS4_6LayoutINS5_IJSD_SD_SD_EEENS5_IJNSA_ILi0EEESW_SW_EEEEENS5_IJNS4_10UnderscoreESZ_SZ_EEEEENS4_28SM100_TMA_2SM_LOAD_MULTICASTENS4_14ComposedLayoutINS4_7SwizzleILi3ELi4ELi3EEENS4_18smem_ptr_flag_bitsILi32EEENSU_INS5_IJNSA_ILi8EEENSA_ILi32EEEEEENS5_IJS19_SD_EEEEEEEvNS4_8identityENS4_18SM100_TMA_2SM_LOADES1D_vS1E_EENS_8epilogue10collective18CollectiveEpilogueINS1H_23Sm100TmaWarpSpecializedILi4ELi2ELi16ELb1ELb0EEEJNS5_IJSH_SH_SI_EEENS5_IJNSU_ISH_SD_EENSU_INSA_ILi16EEESD_EEEEESK_SL_SK_SL_NS1H_6fusion15FusionCallbacksIS1L_NS1R_17LinearCombinationISK_fSK_fLNS_15FloatRoundStyleE2EEES1M_S1Q_JEEENS4_5SM1004TMEM4LOAD26SM100_TMEM_LOAD_32dp32b16xENS4_13SM90_TMA_LOADENS13_INS14_ILi2ELi4ELi3EEES17_NSU_INS5_IJS18_S1O_EEENS5_IJS1O_SD_EEEEEEENS4_39AutoVectorizingCopyWithAssumedAlignmentILi128EEENS4_14SM90_TMA_STOREES26_S28_S28_EEEvvEEEEvNT_6ParamsE,(.L_x_243 - _ZN7cutlass13device_kernelINS_4gemm6kernel13GemmUniversalIN4cute5tupleIJiiiiEEENS1_10collective13CollectiveMmaINS1_35MainloopSm100TmaUmmaWarpSpecializedILi4ELi2ELi4ENS5_IJNS4_1CILi2EEENSA_ILi4EEENSA_ILi1EEEEEEEENS5_IJNSA_ILi256EEENSA_ILi128EEENSA_ILi64EEEEEENS_10tfloat32_tENS5_IJlSD_lEEESK_SL_NS4_8TiledMMAINS4_8MMA_AtomIJNS4_23SM100_MMA_TF32_2x1SM_SSISK_SK_fLi256ELi128ELNS4_4UMMA5MajorE0ELSQ_0ELNSP_7ScaleInE0ELSR_0EEEEEENS4_6LayoutINS5_IJSD_SD_SD_EEENS5_IJNSA_ILi0EEESW_SW_EEEEENS5_IJNS4_10UnderscoreESZ_SZ_EEEEENS4_28SM100_TMA_2SM_LOAD_MULTICASTENS4_14ComposedLayoutINS4_7SwizzleILi3ELi4ELi3EEENS4_18smem_ptr_flag_bitsILi32EEENSU_INS5_IJNSA_ILi8EEENSA_ILi32EEEEEENS5_IJS19_SD_EEEEEEEvNS4_8identityENS4_18SM100_TMA_2SM_LOADES1D_vS1E_EENS_8epilogue10collective18CollectiveEpilogueINS1H_23Sm100TmaWarpSpecializedILi4ELi2ELi16ELb1ELb0EEEJNS5_IJSH_SH_SI_EEENS5_IJNSU_ISH_SD_EENSU_INSA_ILi16EEESD_EEEEESK_SL_SK_SL_NS1H_6fusion15FusionCallbacksIS1L_NS1R_17LinearCombinationISK_fSK_fLNS_15FloatRoundStyleE2EEES1M_S1Q_JEEENS4_5SM1004TMEM4LOAD26SM100_TMEM_LOAD_32dp32b16xENS4_13SM90_TMA_LOADENS13_INS14_ILi2ELi4ELi3EEES17_NSU_INS5_IJS18_S1O_EEENS5_IJS1O_SD_EEEEEEENS4_39AutoVectorizingCopyWithAssumedAlignmentILi128EEENS4_14SM90_TMA_STOREES26_S28_S28_EEEvvEEEEvNT_6ParamsE)
        .other          _ZN7cutlass13device_kernelINS_4gemm6kernel13GemmUniversalIN4cute5tupleIJiiiiEEENS1_10collective13CollectiveMmaINS1_35MainloopSm100TmaUmmaWarpSpecializedILi4ELi2ELi4ENS5_IJNS4_1CILi2EEENSA_ILi4EEENSA_ILi1EEEEEEEENS5_IJNSA_ILi256EEENSA_ILi128EEENSA_ILi64EEEEEENS_10tfloat32_tENS5_IJlSD_lEEESK_SL_NS4_8TiledMMAINS4_8MMA_AtomIJNS4_23SM100_MMA_TF32_2x1SM_SSISK_SK_fLi256ELi128ELNS4_4UMMA5MajorE0ELSQ_0ELNSP_7ScaleInE0ELSR_0EEEEEENS4_6LayoutINS5_IJSD_SD_SD_EEENS5_IJNSA_ILi0EEESW_SW_EEEEENS5_IJNS4_10UnderscoreESZ_SZ_EEEEENS4_28SM100_TMA_2SM_LOAD_MULTICASTENS4_14ComposedLayoutINS4_7SwizzleILi3ELi4ELi3EEENS4_18smem_ptr_flag_bitsILi32EEENSU_INS5_IJNSA_ILi8EEENSA_ILi32EEEEEENS5_IJS19_SD_EEEEEEEvNS4_8identityENS4_18SM100_TMA_2SM_LOADES1D_vS1E_EENS_8epilogue10collective18CollectiveEpilogueINS1H_23Sm100TmaWarpSpecializedILi4ELi2ELi16ELb1ELb0EEEJNS5_IJSH_SH_SI_EEENS5_IJNSU_ISH_SD_EENSU_INSA_ILi16EEESD_EEEEESK_SL_SK_SL_NS1H_6fusion15FusionCallbacksIS1L_NS1R_17LinearCombinationISK_fSK_fLNS_15FloatRoundStyleE2EEES1M_S1Q_JEEENS4_5SM1004TMEM4LOAD26SM100_TMEM_LOAD_32dp32b16xENS4_13SM90_TMA_LOADENS13_INS14_ILi2ELi4ELi3EEES17_NSU_INS5_IJS18_S1O_EEENS5_IJS1O_SD_EEEEEEENS4_39AutoVectorizingCopyWithAssumedAlignmentILi128EEENS4_14SM90_TMA_STOREES26_S28_S28_EEEvvEEEEvNT_6ParamsE,@"STO_CUDA_ENTRY STV_DEFAULT"
_ZN7cutlass13device_kernelINS_4gemm6kernel13GemmUniversalIN4cute5tupleIJiiiiEEENS1_10collective13CollectiveMmaINS1_35MainloopSm100TmaUmmaWarpSpecializedILi4ELi2ELi4ENS5_IJNS4_1CILi2EEENSA_ILi4EEENSA_ILi1EEEEEEEENS5_IJNSA_ILi256EEENSA_ILi128EEENSA_ILi64EEEEEENS_10tfloat32_tENS5_IJlSD_lEEESK_SL_NS4_8TiledMMAINS4_8MMA_AtomIJNS4_23SM100_MMA_TF32_2x1SM_SSISK_SK_fLi256ELi128ELNS4_4UMMA5MajorE0ELSQ_0ELNSP_7ScaleInE0ELSR_0EEEEEENS4_6LayoutINS5_IJSD_SD_SD_EEENS5_IJNSA_ILi0EEESW_SW_EEEEENS5_IJNS4_10UnderscoreESZ_SZ_EEEEENS4_28SM100_TMA_2SM_LOAD_MULTICASTENS4_14ComposedLayoutINS4_7SwizzleILi3ELi4ELi3EEENS4_18smem_ptr_flag_bitsILi32EEENSU_INS5_IJNSA_ILi8EEENSA_ILi32EEEEEENS5_IJS19_SD_EEEEEEEvNS4_8identityENS4_18SM100_TMA_2SM_LOADES1D_vS1E_EENS_8epilogue10collective18CollectiveEpilogueINS1H_23Sm100TmaWarpSpecializedILi4ELi2ELi16ELb1ELb0EEEJNS5_IJSH_SH_SI_EEENS5_IJNSU_ISH_SD_EENSU_INSA_ILi16EEESD_EEEEESK_SL_SK_SL_NS1H_6fusion15FusionCallbacksIS1L_NS1R_17LinearCombinationISK_fSK_fLNS_15FloatRoundStyleE2EEES1M_S1Q_JEEENS4_5SM1004TMEM4LOAD26SM100_TMEM_LOAD_32dp32b16xENS4_13SM90_TMA_LOADENS13_INS14_ILi2ELi4ELi3EEES17_NSU_INS5_IJS18_S1O_EEENS5_IJS1O_SD_EEEEEEENS4_39AutoVectorizingCopyWithAssumedAlignmentILi128EEENS4_14SM90_TMA_STOREES26_S28_S28_EEEvvEEEEvNT_6ParamsE:
[----:B------:R-:W1:Y:S01]  /*0000*/  LDC R1, c[0x0][0x37c] ;  /* 0x0000df00ff017b82 */ /* 0x000e620000000800 */
[----:B------:R-:W2:Y:S01]  /*0010*/  S2R R69, SR_TID.X ;  /* 0x0000000000457919 */ /* 0x000ea20000002100 */
[----:B------:R-:W3:Y:S06]  /*0020*/  LDCU.64 UR8, c[0x0][0x890] ;  /* 0x00011200ff0877ac */ /* 0x000eec0008000a00 */
[----:B------:R-:W4:Y:S01]  /*0030*/  S2UR UR52, SR_CgaCtaId ;  /* 0x00000000003479c3 */ /* 0x000f220000008800 */
[----:B------:R-:W-:Y:S02]  /*0040*/  PRMT R56, RZ, 0x7610, R56 ;  /* 0x00007610ff387816 */ /* 0x000fe40000000038 */
[----:B------:R-:W-:-:S02]  /*0050*/  ELECT P0, URZ, PT ;  /* 0x0000000000ff782f */ /* 0x000fc40003800000 */
[----:B---3--:R-:W-:-:S04]  /*0060*/  ISETP.NE.U32.AND P1, PT, RZ, UR8, PT ;  /* 0x00000008ff007c0c */ /* 0x008fc8000bf25070 */
[----:B------:R-:W-:Y:S01]  /*0070*/  ISETP.NE.AND.EX P2, PT, RZ, UR9, PT, P1 ;  /* 0x00000009ff007c0c */ /* 0x000fe2000bf45310 */
[----:B----4-:R-:W-:Y:S02]  /*0080*/  ULOP3.LUT UR68, UR52, 0x1, URZ, 0xc0, !UPT ;  /* 0x0000000134447892 */ /* 0x010fe4000f8ec0ff */
[----:B------:R-:W-:Y:S01]  /*0090*/  ULOP3.LUT UR69, UR52, 0x1, URZ, 0x3c, !UPT ;  /* 0x0000000134457892 */ /* 0x000fe2000f8e3cff */
[----:B--2---:R-:W-:-:S05]  /*00a0*/  SHF.R.U32.HI R57, RZ, 0x5, R69 ;  /* 0x00000005ff397819 */ /* 0x004fca0000011645 */
[----:B------:R-:W2:Y:S02]  /*00b0*/  SHFL.IDX PT, R0, R57, RZ, 0x1f ;  /* 0x00001fff39007589 */ /* 0x000ea400000e0000 */
[----:B--2---:R-:W-:Y:S02]  /*00c0*/  R2UR UR21, R0 ;  /* 0x00000000001572ca */ /* 0x004fe400000e0000 */
[----:B-1----:R-:W-:Y:S05]  /*00d0*/  @P2 BRA `(.L_x_0) ;  /* 0x0000000000302947 */ /* 0x002fea0003800000 */
[----:B------:R-:W1:Y:S02]  /*00e0*/  LDCU.64 UR4, c[0x0][0x888] ;  /* 0x00011100ff0477ac */ /* 0x000e640008000a00 */
[----:B-1----:R-:W-:-:S04]  /*00f0*/  UISETP.NE.U32.AND UP0, UPT, UR4, URZ, UPT ;  /* 0x000000ff0400728c */ /* 0x002fc8000bf05070 */
[----:B------:R-:W-:-:S09]  /*0100*/  UISETP.NE.AND.EX UP0, UPT, UR5, URZ, UPT, UP0 ;  /* 0x000000ff0500728c */ /* 0x000fd2000bf05300 */
[----:B------:R-:W-:Y:S05]  /*0110*/  BRA.U !UP0, `(.L_x_1) ;  /* 0x0000000108147547 */ /* 0x000fea000b800000 */
[----:B------:R-:W1:Y:S01]  /*0120*/  LDC.64 R2, c[0x0][0x888] ;  /* 0x00022200ff027b82 */ /* 0x000e620000000a00 */
[----:B------:R-:W1:Y:S02]  /*0130*/  LDCU.64 UR4, c[0x0][0x358] ;  /* 0x00006b00ff0477ac */ /* 0x000e640008000a00 */
[----:B-1----:R1:W5:Y:S01]  /*0140*/  LDG.E R27, desc[UR4][R2.64] ;  /* 0x00000004021b7981 */ /* 0x002362000c1e1900 */
[----:B------:R-:W-:Y:S01]  /*0150*/  HFMA2 R56, -RZ, RZ, 0, 5.9604644775390625e-08 ;  /* 0x00000001ff387431 */ /* 0x000fe200000001ff */
[----:B------:R-:W-:Y:S05]  /*0160*/  BRA `(.L_x_0) ;  /* 0x00000000000c7947 */ /* 0x000fea0003800000 */
.L_x_1:
[----:B------:R-:W1:Y:S01]  /*0170*/  LDCU UR4, c[0x0][0x880] ;  /* 0x00011000ff0477ac */ /* 0x000e620008000800 */
[----:B------:R-:W-:Y:S01]  /*0180*/  HFMA2 R56, -RZ, RZ, 0, 5.9604644775390625e-08 ;  /* 0x00000001ff387431 */ /* 0x000fe200000001ff */
[----:B-1----:R-:W-:-:S07]  /*0190*/  MOV R27, UR4 ;  /* 0x00000004001b7c02 */ /* 0x002fce0008000f00 */
.L_x_0:
[----:B------:R-:W2:Y:S02]  /*01a0*/  LDCU.64 UR4, c[0x0][0x8b0] ;  /* 0x00011600ff0477ac */ /* 0x000ea40008000a00 */
[----:B--2---:R-:W-:-:S04]  /*01b0*/  UISETP.NE.U32.AND UP0, UPT, UR4, URZ, UPT ;  /* 0x000000ff0400728c */ /* 0x004fc8000bf05070 */
[----:B------:R-:W-:-:S09]  /*01c0*/  UISETP.NE.AND.EX UP0, UPT, UR5, URZ, UPT, UP0 ;  /* 0x000000ff0500728c */ /* 0x000fd2000bf05300 */
[----:B------:R-:W-:Y:S05]  /*01d0*/  BRA.U UP0, `(.L_x_2) ;  /* 0x0000000100287547 */ /* 0x000fea000b800000 */
[----:B------:R-:W2:Y:S02]  /*01e0*/  LDCU.64 UR4, c[0x0][0x8a8] ;  /* 0x00011500ff0477ac */ /* 0x000ea40008000a00 */
[----:B--2---:R-:W-:-:S04]  /*01f0*/  UISETP.NE.U32.AND UP0, UPT, UR4, URZ, UPT ;  /* 0x000000ff0400728c */ /* 0x004fc8000bf05070 */
[----:B------:R-:W-:-:S09]  /*0200*/  UISETP.NE.AND.EX UP0, UPT, UR5, URZ, UPT, UP0 ;  /* 0x000000ff0500728c */ /* 0x000fd2000bf05300 */
[----:B------:R-:W-:Y:S05]  /*0210*/  BRA.U !UP0, `(.L_x_3) ;  /* 0x0000000108107547 */ /* 0x000fea000b800000 */
[----:B------:R-:W2:Y:S01]  /*0220*/  LDC.64 R24, c[0x0][0x8a8] ;  /* 0x00022a00ff187b82 */ /* 0x000ea20000000a00 */
[----:B------:R-:W2:Y:S02]  /*0230*/  LDCU.64 UR4, c[0x0][0x358] ;  /* 0x00006b00ff0477ac */ /* 0x000ea40008000a00 */
[----:B--2---:R2:W5:Y:S01]  /*0240*/  LDG.E R24, desc[UR4][R24.64] ;  /* 0x0000000418187981 */ /* 0x004562000c1e1900 */
[----:B------:R-:W-:Y:S05]  /*0250*/  BRA `(.L_x_2) ;  /* 0x0000000000087947 */ /* 0x000fea0003800000 */
.L_x_3:
[----:B------:R-:W2:Y:S02]  /*0260*/  LDCU UR4, c[0x0][0x8a0] ;  /* 0x00011400ff0477ac */ /* 0x000ea40008000800 */
[----:B--2---:R-:W-:Y:S02]  /*0270*/  MOV R24, UR4 ;  /* 0x0000000400187c02 */ /* 0x004fe40008000f00 */
.L_x_2:
[----:B------:R-:W-:Y:S01]  /*0280*/  IMAD.U32 R0, RZ, RZ, UR21 ;  /* 0x00000015ff007e24 */ /* 0x000fe2000f8e00ff */
[----:B------:R-:W-:Y:S04]  /*0290*/  BSSY.RECONVERGENT B0, `(.L_x_4) ;  /* 0x000000c000007945 */ /* 0x000fe80003800200 */
[C---:B------:R-:W-:Y:S02]  /*02a0*/  ISETP.NE.OR P3, PT, R0.reuse, 0x1, !P0 ;  /* 0x000000010000780c */ /* 0x040fe40004765670 */
[----:B------:R-:W-:-:S11]  /*02b0*/  ISETP.NE.OR P2, PT, R0, 0x3, !P0 ;  /* 0x000000030000780c */ /* 0x000fd60004745670 */
[----:B------:R-:W-:Y:S05]  /*02c0*/  @P3 BRA `(.L_x_5) ;  /* 0x0000000000203947 */ /* 0x000fea0003800000 */
[----:B------:R-:W3:Y:S02]  /*02d0*/  LDCU.64 UR4, c[0x0][0x348] ;  /* 0x00006900ff0477ac */ /* 0x000ee40008000a00 */
[----:B---3--:R-:W-:Y:S02]  /*02e0*/  UIADD3 UR6, UP1, UPT, UR4, 0x80, URZ ;  /* 0x0000008004067890 */ /* 0x008fe4000ff3e0ff */
[----:B------:R-:W-:Y:S02]  /*02f0*/  UIADD3 UR4, UP0, UPT, UR4, 0x180, URZ ;  /* 0x0000018004047890 */ /* 0x000fe4000ff1e0ff */
[----:B------:R-:W-:Y:S02]  /*0300*/  UIADD3.X UR7, UPT, UPT, URZ, UR5, URZ, UP1, !UPT ;  /* 0x00000005ff077290 */ /* 0x000fe40008ffe4ff */
[----:B------:R-:W-:-:S07]  /*0310*/  UIADD3.X UR5, UPT, UPT, URZ, UR5, URZ, UP0, !UPT ;  /* 0x00000005ff057290 */ /* 0x000fce00087fe4ff */
[----:B------:R3:W-:Y:S02]  /*0320*/  UTMACCTL.PF [UR6] ;  /* 0x00000000060079b9 */ /* 0x0007e40008040000 */
[----:B------:R3:W-:Y:S02]  /*0330*/  UTMACCTL.PF [UR4] ;  /* 0x00000000040079b9 */ /* 0x0007e40008040000 */
[----:B---3--:R-:W-:Y:S01]  /*0340*/  NOP ;  /* 0x0000000000007918 */ /* 0x008fe20000000000 */
.L_x_5:
[----:B------:R-:W-:Y:S05]  /*0350*/  BSYNC.RECONVERGENT B0 ;  /* 0x0000000000007941 */ /* 0x000fea0003800200 */
.L_x_4:
[----:B------:R-:W-:Y:S04]  /*0360*/  BSSY.RECONVERGENT B0, `(.L_x_6) ;  /* 0x000000a000007945 */ /* 0x000fe80003800200 */
        /* <DEDUP_REMOVED lines=9> */
.L_x_7:
[----:B------:R-:W-:Y:S05]  /*0400*/  BSYNC.RECONVERGENT B0 ;  /* 0x0000000000007941 */ /* 0x000fea0003800200 */
.L_x_6:
[----:B------:R-:W3:Y:S01]  /*0410*/  LDCU.64 UR4, c[0x0][0x888] ;  /* 0x00011100ff0477ac */ /* 0x000ee20008000a00 */
[----:B------:R-:W-:Y:S01]  /*0420*/  ISETP.NE.AND.EX P1, PT, RZ, UR9, PT, P1 ;  /* 0x00000009ff007c0c */ /* 0x000fe2000bf25310 */
[----:B------:R-:W-:Y:S01]  /*0430*/  UPLOP3.LUT UP4, UPT, UPT, UPT, UPT, 0x80, 0x8 ;  /* 0x000000000008789c */ /* 0x000fe20003f8f070 */
[----:B---3--:R-:W-:-:S04]  /*0440*/  ISETP.NE.U32.AND P2, PT, RZ, UR4, PT ;  /* 0x00000004ff007c0c */ /* 0x008fc8000bf45070 */
[----:B------:R-:W-:-:S13]  /*0450*/  ISETP.NE.AND.EX P2, PT, RZ, UR5, PT, P2 ;  /* 0x00000005ff007c0c */ /* 0x000fda000bf45320 */
[----:B------:R-:W-:Y:S05]  /*0460*/  @P2 BRA P1, `(.L_x_8) ;  /* 0x0000000000282947 */ /* 0x000fea0000800000 */
[----:B------:R-:W-:Y:S01]  /*0470*/  UISETP.NE.U32.AND UP0, UPT, UR8, URZ, UPT ;  /* 0x000000ff0800728c */ /* 0x000fe2000bf05070 */
[----:B-----5:R-:W-:Y:S01]  /*0480*/  FSETP.NEU.AND P1, PT, R27, RZ, PT ;  /* 0x000000ff1b00720b */ /* 0x020fe20003f2d000 */
[----:B------:R-:W-:Y:S02]  /*0490*/  UISETP.NE.U32.AND UP2, UPT, UR4, URZ, UPT ;  /* 0x000000ff0400728c */ /* 0x000fe4000bf45070 */
[----:B------:R-:W-:Y:S02]  /*04a0*/  UISETP.NE.AND.EX UP1, UPT, UR9, URZ, UPT, UP0 ;  /* 0x000000ff0900728c */ /* 0x000fe4000bf25300 */
[----:B------:R-:W-:-:S04]  /*04b0*/  UISETP.NE.AND.EX UP0, UPT, UR5, URZ, UPT, UP2 ;  /* 0x000000ff0500728c */ /* 0x000fc8000bf05320 */
[----:B------:R-:W-:-:S04]  /*04c0*/  USEL UR4, URZ, 0xffffffff, UP0 ;  /* 0xffffffffff047887 */ /* 0x000fc80008000000 */
[----:B------:R-:W-:Y:S01]  /*04d0*/  VOTEU.ANY UP0, P1 ;  /* 0x0000000000ff7886 */ /* 0x000fe20000800100 */
[----:B------:R-:W-:-:S04]  /*04e0*/  @!UP1 USEL UR4, URZ, 0xffffffff, UP0 ;  /* 0xffffffffff049887 */ /* 0x000fc80008000000 */
[----:B------:R-:W-:-:S04]  /*04f0*/  ULOP3.LUT UR4, UR4, 0x1, URZ, 0xc0, !UPT ;  /* 0x0000000104047892 */ /* 0x000fc8000f8ec0ff */
[----:B------:R-:W-:-:S11]  /*0500*/  UISETP.NE.U32.AND UP4, UPT, UR4, 0x1, UPT ;  /* 0x000000010400788c */ /* 0x000fd6000bf85070 */
.L_x_8:
[----:B------:R-:W3:Y:S01]  /*0510*/  SHFL.IDX PT, R0, R57, RZ, 0x1f ;  /* 0x00001fff39007589 */ /* 0x000ee200000e0000 */
[----:B------:R-:W-:-:S04]  /*0520*/  UISETP.NE.AND UP0, UPT, UR21, 0x2, UPT ;  /* 0x000000021500788c */ /* 0x000fc8000bf05270 */
[----:B------:R-:W-:Y:S02]  /*0530*/  UISETP.EQ.AND UP1, UPT, UR68, URZ, !UP0 ;  /* 0x000000ff4400728c */ /* 0x000fe4000c722270 */
[----:B------:R-:W-:-:S04]  /*0540*/  USEL UR54, URZ, 0x1, UP0 ;  /* 0x00000001ff367887 */ /* 0x000fc80008000000 */
[----:B------:R-:W-:Y:S02]  /*0550*/  PLOP3.LUT P3, PT, P0, PT, UP1, 0x80, 0x8 ;  /* 0x000000000008781c */ /* 0x000fe4000076f018 */
[----:B---3--:R-:W-:-:S13]  /*0560*/  ISETP.NE.AND P1, PT, R0, RZ, PT ;  /* 0x000000ff0000720c */ /* 0x008fda0003f25270 */
[----:B------:R-:W-:Y:S05]  /*0570*/  @P1 BRA `(.L_x_9) ;  /* 0x0000000000541947 */ /* 0x000fea0003800000 */
[----:B------:R-:W-:Y:S01]  /*0580*/  UMOV UR4, 0x400 ;  /* 0x0000040000047882 */ /* 0x000fe20000000000 */
[----:B------:R-:W-:Y:S01]  /*0590*/  UMOV UR8, 0x1 ;  /* 0x0000000100087882 */ /* 0x000fe20000000000 */
[----:B------:R-:W-:Y:S01]  /*05a0*/  UMOV UR6, 0x4 ;  /* 0x0000000400067882 */ /* 0x000fe20000000000 */
[----:B------:R-:W-:Y:S02]  /*05b0*/  ULEA UR4, UR52, UR4, 0x18 ;  /* 0x0000000434047291 */ /* 0x000fe4000f8ec0ff */
[----:B------:R-:W-:-:S04]  /*05c0*/  UIADD3 UR8, UPT, UPT, -UR8, 0x100000, URZ ;  /* 0x0010000008087890 */ /* 0x000fc8000fffe1ff */
[----:B------:R-:W-:Y:S02]  /*05d0*/  USHF.L.U32 UR9, UR8, 0xb, URZ ;  /* 0x0000000b08097899 */ /* 0x000fe400080006ff */
[----:B------:R-:W-:Y:S02]  /*05e0*/  USHF.L.U32 UR8, UR8, 0x1, URZ ;  /* 0x0000000108087899 */ /* 0x000fe400080006ff */
[----:B------:R-:W-:-:S04]  /*05f0*/  UIADD3 UR6, UPT, UPT, -UR6, 0x100000, URZ ;  /* 0x0010000006067890 */ /* 0x000fc8000fffe1ff */
[----:B------:R-:W-:Y:S02]  /*0600*/  USHF.L.U32 UR7, UR6, 0xb, URZ ;  /* 0x0000000b06077899 */ /* 0x000fe400080006ff */
[----:B------:R-:W-:Y:S01]  /*0610*/  USHF.L.U32 UR6, UR6, 0x1, URZ ;  /* 0x0000000106067899 */ /* 0x000fe200080006ff */
[----:B------:R-:W-:Y:S01]  /*0620*/  ELECT P1, URZ, PT ;  /* 0x0000000000ff782f */ /* 0x000fe20003820000 */
[----:B------:R-:W3:Y:S02]  /*0630*/  FENCE.VIEW.ASYNC.S ;  /* 0x00000000000073c6 */ /* 0x000ee40000000000 */
[----:B---3--:R3:W4:Y:S08]  /*0640*/  SYNCS.EXCH.64 URZ, [UR4], UR8 ;  /* 0x0000000804ff75b2 */ /* 0x0087300008000100 */
[----:B------:R3:W1:Y:S01]  /*0650*/  SYNCS.EXCH.64 URZ, [UR4+0x20], UR6 ;  /* 0x0000200604ff75b2 */ /* 0x0006620008000100 */
[----:B------:R3:W1:Y:S01]  /*0660*/  SYNCS.EXCH.64 URZ, [UR4+0x8], UR8 ;  /* 0x0000080804ff75b2 */ /* 0x0006620008000100 */
[----:B------:R3:W1:Y:S01]  /*0670*/  SYNCS.EXCH.64 URZ, [UR4+0x28], UR6 ;  /* 0x0000280604ff75b2 */ /* 0x0006620008000100 */
[----:B------:R3:W1:Y:S01]  /*0680*/  SYNCS.EXCH.64 URZ, [UR4+0x10], UR8 ;  /* 0x0000100804ff75b2 */ /* 0x0006620008000100 */
[----:B------:R3:W1:Y:S01]  /*0690*/  SYNCS.EXCH.64 URZ, [UR4+0x30], UR6 ;  /* 0x0000300604ff75b2 */ /* 0x0006620008000100 */
[----:B------:R3:W1:Y:S01]  /*06a0*/  SYNCS.EXCH.64 URZ, [UR4+0x18], UR8 ;  /* 0x0000180804ff75b2 */ /* 0x0006620008000100 */
[----:B------:R3:W1:Y:S01]  /*06b0*/  SYNCS.EXCH.64 URZ, [UR4+0x38], UR6 ;  /* 0x0000380604ff75b2 */ /* 0x0006620008000100 */
[----:B------:R-:W-:Y:S01]  /*06c0*/  NOP ;  /* 0x0000000000007918 */ /* 0x000fe20000000000 */
.L_x_9:
[----:B------:R-:W2:Y:S01]  /*06d0*/  SHFL.IDX PT, R0, R57, RZ, 0x1f ;  /* 0x00001fff39007589 */ /* 0x000ea200000e0000 */
[----:B------:R-:W-:Y:S01]  /*06e0*/  NOP ;  /* 0x0000000000007918 */ /* 0x000fe20000000000 */
[----:B--2---:R-:W-:-:S13]  /*06f0*/  ISETP.NE.AND P1, PT, R0, 0x1, PT ;  /* 0x000000010000780c */ /* 0x004fda0003f25270 */
[----:B------:R-:W-:Y:S05]  /*0700*/  @P1 BRA `(.L_x_10) ;  /* 0x0000000000541947 */ /* 0x000fea0003800000 */
[----:B---3--:R-:W-:Y:S01]  /*0710*/  UMOV UR4, 0x400 ;  /* 0x0000040000047882 */ /* 0x008fe20000000000 */
        /* <DEDUP_REMOVED lines=10> */
[----:B------:R-:W2:Y:S02]  /*07c0*/  FENCE.VIEW.ASYNC.S ;  /* 0x00000000000073c6 */ /* 0x000ea40000000000 */
[----:B--2---:R2:W3:Y:S08]  /*07d0*/  SYNCS.EXCH.64 URZ, [UR4+0x40], UR8 ;  /* 0x0000400804ff75b2 */ /* 0x0044f00008000100 */
        /* <DEDUP_REMOVED lines=8> */
.L_x_10:
[----:B------:R-:W4:Y:S01]  /*0860*/  SHFL.IDX PT, R0, R57, RZ, 0x1f ;  /* 0x00001fff39007589 */ /* 0x000f2200000e0000 */
[----:B------:R-:W-:Y:S01]  /*0870*/  NOP ;  /* 0x0000000000007918 */ /* 0x000fe20000000000 */
[----:B----4-:R-:W-:-:S13]  /*0880*/  ISETP.NE.AND P1, PT, R0, 0x3, PT ;  /* 0x000000030000780c */ /* 0x010fda0003f25270 */
[----:B------:R-:W-:Y:S05]  /*0890*/  @P1 BRA `(.L_x_11) ;  /* 0x00000000002c1947 */ /* 0x000fea0003800000 */
[----:B--23--:R-:W-:Y:S01]  /*08a0*/  UMOV UR6, 0x400 ;  /* 0x0000040000067882 */ /* 0x00cfe20000000000 */
[----:B------:R-:W-:Y:S01]  /*08b0*/  UMOV UR4, 0x20 ;  /* 0x0000002000047882 */ /* 0x000fe20000000000 */
[----:B------:R-:W-:Y:S02]  /*08c0*/  ULEA UR6, UR52, UR6, 0x18 ;  /* 0x0000000634067291 */ /* 0x000fe4000f8ec0ff */
[----:B------:R-:W-:-:S04]  /*08d0*/  UIADD3 UR4, UPT, UPT, -UR4, 0x100000, URZ ;  /* 0x0010000004047890 */ /* 0x000fc8000fffe1ff */
[----:B------:R-:W-:Y:S02]  /*08e0*/  USHF.L.U32 UR5, UR4, 0xb, URZ ;  /* 0x0000000b04057899 */ /* 0x000fe400080006ff */
[----:B------:R-:W-:Y:S01]  /*08f0*/  USHF.L.U32 UR4, UR4, 0x1, URZ ;  /* 0x0000000104047899 */ /* 0x000fe200080006ff */
[----:B------:R-:W-:Y:S01]  /*0900*/  ELECT P1, URZ, PT ;  /* 0x0000000000ff782f */ /* 0x000fe20003820000 */
[----:B------:R-:W2:Y:S10]  /*0910*/  FENCE.VIEW.ASYNC.S ;  /* 0x00000000000073c6 */ /* 0x000eb40000000000 */
[----:B--2---:R4:W2:Y:S01]  /*0920*/  SYNCS.EXCH.64 URZ, [UR6+0x80], UR4 ;  /* 0x0000800406ff75b2 */ /* 0x0048a20008000100 */
[----:B------:R4:W3:Y:S02]  /*0930*/  SYNCS.EXCH.64 URZ, [UR6+0x88], UR4 ;  /* 0x0000880406ff75b2 */ /* 0x0008e40008000100 */
[----:B----4-:R-:W-:Y:S01]  /*0940*/  NOP ;  /* 0x0000000000007918 */ /* 0x010fe20000000000 */
.L_x_11:
[----:B------:R-:W4:Y:S01]  /*0950*/  SHFL.IDX PT, R0, R57, RZ, 0x1f ;  /* 0x00001fff39007589 */ /* 0x000f2200000e0000 */
[----:B------:R-:W-:Y:S01]  /*0960*/  NOP ;  /* 0x0000000000007918 */ /* 0x000fe20000000000 */
[----:B----4-:R-:W-:-:S13]  /*0970*/  ISETP.NE.AND P1, PT, R0, 0x4, PT ;  /* 0x000000040000780c */ /* 0x010fda0003f25270 */
[----:B------:R-:W-:Y:S05]  /*0980*/  @P1 BRA `(.L_x_12) ;  /* 0x0000000000481947 */ /* 0x000fea0003800000 */
[----:B--23--:R-:W-:Y:S01]  /*0990*/  UMOV UR4, 0x720 ;  /* 0x0000072000047882 */ /* 0x00cfe20000000000 */
[----:B------:R-:W-:Y:S01]  /*09a0*/  UMOV UR6, 0x400 ;  /* 0x0000040000067882 */ /* 0x000fe20000000000 */
[----:B------:R-:W-:Y:S01]  /*09b0*/  USEL UR4, UR4, 0x620, UP4 ;  /* 0x0000062004047887 */ /* 0x000fe2000a000000 */
        /* <DEDUP_REMOVED lines=10> */
[----:B--2---:R4:W2:Y:S08]  /*0a60*/  SYNCS.EXCH.64 URZ, [UR6+0x90], UR8 ;  /* 0x0000900806ff75b2 */ /* 0x0048b00008000100 */
[----:B------:R4:W3:Y:S01]  /*0a70*/  SYNCS.EXCH.64 URZ, [UR6+0xa0], UR4 ;  /* 0x0000a00406ff75b2 */ /* 0x0008e20008000100 */
[----:B------:R4:W1:Y:S01]  /*0a80*/  SYNCS.EXCH.64 URZ, [UR6+0x98], UR8 ;  /* 0x0000980806ff75b2 */ /* 0x0008620008000100 */
[----:B------:R4:W1:Y:S02]  /*0a90*/  SYNCS.EXCH.64 URZ, [UR6+0xa8], UR4 ;  /* 0x0000a80406ff75b2 */ /* 0x0008640008000100 */
[----:B----4-:R-:W-:Y:S01]  /*0aa0*/  NOP ;  /* 0x0000000000007918 */ /* 0x010fe20000000000 */
.L_x_12:
[----:B------:R-:W4:Y:S01]  /*0ab0*/  SHFL.IDX PT, R0, R57, RZ, 0x1f ;  /* 0x00001fff39007589 */ /* 0x000f2200000e0000 */
[----:B------:R-:W-:Y:S01]  /*0ac0*/  NOP ;  /* 0x0000000000007918 */ /* 0x000fe20000000000 */
[----:B----4-:R-:W-:-:S13]  /*0ad0*/  ISETP.NE.AND P1, PT, R0, 0x5, PT ;  /* 0x000000050000780c */ /* 0x010fda0003f25270 */
[----:B------:R-:W-:Y:S05]  /*0ae0*/  @P1 BRA `(.L_x_13) ;  /* 0x0000000000541947 */ /* 0x000fea0003800000 */
[----:B--23--:R-:W-:Y:S01]  /*0af0*/  UMOV UR4, 0x400 ;  /* 0x0000040000047882 */ /* 0x00cfe20000000000 */
        /* <DEDUP_REMOVED lines=14> */
[----:B------:R4:W1:Y:S01]  /*0be0*/  SYNCS.EXCH.64 URZ, [UR4+0xd8], UR8 ;  /* 0x0000d80804ff75b2 */ /* 0x0008620008000100 */
[----:B------:R4:W1:Y:S01]  /*0bf0*/  SYNCS.EXCH.64 URZ, [UR4+0xc0], UR6 ;  /* 0x0000c00604ff75b2 */ /* 0x0008620008000100 */
[----:B------:R4:W1:Y:S01]  /*0c00*/  SYNCS.EXCH.64 URZ, [UR4+0xe0], UR8 ;  /* 0x0000e00804ff75b2 */ /* 0x0008620008000100 */
[----:B------:R4:W1:Y:S01]  /*0c10*/  SYNCS.EXCH.64 URZ, [UR4+0xc8], UR6 ;  /* 0x0000c80604ff75b2 */ /* 0x0008620008000100 */
[----:B------:R4:W1:Y:S02]  /*0c20*/  SYNCS.EXCH.64 URZ, [UR4+0xe8], UR8 ;  /* 0x0000e80804ff75b2 */ /* 0x0008640008000100 */
[----:B----4-:R-:W-:Y:S01]  /*0c30*/  NOP ;  /* 0x0000000000007918 */ /* 0x010fe20000000000 */
.L_x_13:
[----:B------:R-:W4:Y:S01]  /*0c40*/  SHFL.IDX PT, R0, R57, RZ, 0x1f ;  /* 0x00001fff39007589 */ /* 0x000f2200000e0000 */
[----:B------:R-:W-:Y:S01]  /*0c50*/  ISETP.NE.OR P0, PT, RZ, UR21, !P0 ;  /* 0x00000015ff007c0c */ /* 0x000fe2000c705670 */
        /* <DEDUP_REMOVED lines=12> */
[----:B------:R4:W3:Y:S01]  /*0d20*/  SYNCS.EXCH.64 URZ, [UR4+0x100], UR6 ;  /* 0x0001000604ff75b2 */ /* 0x0008e20008000100 */
[----:B------:R4:W1:Y:S01]  /*0d30*/  SYNCS.EXCH.64 URZ, [UR4+0xf8], UR6 ;  /* 0x0000f80604ff75b2 */ /* 0x0008620008000100 */
[----:B------:R4:W1:Y:S02]  /*0d40*/  SYNCS.EXCH.64 URZ, [UR4+0x108], UR6 ;  /* 0x0001080604ff75b2 */ /* 0x0008640008000100 */
[----:B----4-:R-:W-:Y:S01]  /*0d50*/  NOP ;  /* 0x0000000000007918 */ /* 0x010fe20000000000 */
.L_x_14:
[----:B------:R-:W-:Y:S01]  /*0d60*/  VOTEU.ALL UP0, P0 ;  /* 0x0000000000ff7886 */ /* 0x000fe20000000000 */
[----:B--23--:R-:W-:Y:S01]  /*0d70*/  UMOV UR4, 0x20 ;  /* 0x0000002000047882 */ /* 0x00cfe20000000000 */
[----:B------:R-:W2:Y:S01]  /*0d80*/  LDCU UR7, c[0x0][0x36c] ;  /* 0x00006d80ff0777ac */ /* 0x000ea20008000800 */
[----:B------:R-:W-:Y:S01]  /*0d90*/  NOP ;  /* 0x0000000000007918 */ /* 0x000fe20000000000 */
[----:B------:R-:W-:Y:S01]  /*0da0*/  LOP3.LUT R0, R69, 0x1f, RZ, 0xc0, !PT ;  /* 0x0000001f45007812 */ /* 0x000fe200078ec0ff */
[----:B------:R-:W-:Y:S01]  /*0db0*/  @!UP0 UMOV UR6, 0x400 ;  /* 0x0000040000068882 */ /* 0x000fe20000000000 */
[----:B------:R-:W-:-:S04]  /*0dc0*/  @!UP0 UIADD3 UR4, UPT, UPT, -UR4, 0x100000, URZ ;  /* 0x0010000004048890 */ /* 0x000fc8000fffe1ff */
[----:B------:R-:W-:Y:S02]  /*0dd0*/  @!UP0 USHF.L.U32 UR5, UR4, 0xb, URZ ;  /* 0x0000000b04058899 */ /* 0x000fe400080006ff */
[----:B------:R-:W-:Y:S02]  /*0de0*/  @!UP0 USHF.L.U32 UR4, UR4, 0x1, URZ ;  /* 0x0000000104048899 */ /* 0x000fe400080006ff */
[----:B------:R-:W-:Y:S01]  /*0df0*/  @!UP0 ULEA UR6, UR52, UR6, 0x18 ;  /* 0x0000000634068291 */ /* 0x000fe2000f8ec0ff */
[----:B------:R-:W-:Y:S01]  /*0e00*/  VOTEU.ALL UP0, P0 ;  /* 0x0000000000ff7886 */ /* 0x000fe20000000000 */
[----:B------:R-:W-:Y:S02]  /*0e10*/  UISETP.NE.AND UP5, UPT, UR21, URZ, UPT ;  /* 0x000000ff1500728c */ /* 0x000fe4000bfa5270 */
[----:B--2---:R-:W-:Y:S01]  /*0e20*/  UISETP.EQ.U32.AND UP6, UPT, UR7, 0x1, UPT ;  /* 0x000000010700788c */ /* 0x004fe2000bfc2070 */
[----:B------:R-:W2:Y:S07]  /*0e30*/  FENCE.VIEW.ASYNC.S ;  /* 0x00000000000073c6 */ /* 0x000eae0000000000 */
[----:B--2---:R2:W3:Y:S01]  /*0e40*/  @!UP0 SYNCS.EXCH.64 URZ, [UR6+0x110], UR4 ;  /* 0x0001100406ff85b2 */ /* 0x0044e20008000100 */
[----:B------:R-:W-:Y:S05]  /*0e50*/  BRA.U !UP6, `(.L_x_15) ;  /* 0x000000010e087547 */ /* 0x000fea000b800000 */
[----:B-1-3--:R-:W-:Y:S01]  /*0e60*/  UCGABAR_ARV ;  /* 0x00000000000079c7 */ /* 0x00afe20008000000 */
[----:B------:R-:W-:Y:S05]  /*0e70*/  BRA `(.L_x_16) ;  /* 0x0000000000047947 */ /* 0x000fea0003800000 */
.L_x_15:
[----:B-1-3--:R-:W-:Y:S01]  /*0e80*/  NOP ;  /* 0x0000000000007918 */ /* 0x00afe20000000000 */
.L_x_16:
[----:B------:R-:W1:Y:S01]  /*0e90*/  S2UR UR25, SR_CTAID.X ;  /* 0x00000000001979c3 */ /* 0x000e620000002500 */
[----:B------:R-:W-:-:S05]  /*0ea0*/  CS2R.32 R59, SR_CgaSize ;  /* 0x00000000003b7805 */ /* 0x000fca0000008a00 */
[----:B------:R-:W-:-:S05]  /*0eb0*/  IMAD R59, R59, -0xa0, RZ ;  /* 0xffffff603b3b7824 */ /* 0x000fca00078e02ff */
[----:B--2---:R-:W-:-:S14]  /*0ec0*/  R2UR UR5, R59 ;  /* 0x000000003b0572ca */ /* 0x004fdc00000e0000 */
[----:B------:R-:W2:Y:S01]  /*0ed0*/  LDCU UR5, c[0x0][UR5+0x2b0] ;  /* 0x00005600050577ac */ /* 0x000ea20008000800 */
[----:B------:R-:W-:-:S05]  /*0ee0*/  CS2R.32 R59, SR_CgaSize ;  /* 0x00000000003b7805 */ /* 0x000fca0000008a00 */
[----:B------:R-:W-:-:S05]  /*0ef0*/  IMAD R59, R59, -0xa0, RZ ;  /* 0xffffff603b3b7824 */ /* 0x000fca00078e02ff */
[----:B------:R-:W-:-:S14]  /*0f00*/  R2UR UR4, R59 ;  /* 0x000000003b0472ca */ /* 0x000fdc00000e0000 */
[----:B------:R-:W3:Y:S01]  /*0f10*/  LDCU UR4, c[0x0][UR4+0x2b4] ;  /* 0x00005680040477ac */ /* 0x000ee20008000800 */
[----:B------:R-:W4:Y:S01]  /*0f20*/  S2UR UR20, SR_CTAID.Y ;  /* 0x00000000001479c3 */ /* 0x000f220000002600 */
[----:B------:R-:W-:-:S05]  /*0f30*/  CS2R.32 R59, SR_CgaSize ;  /* 0x00000000003b7805 */ /* 0x000fca0000008a00 */
[----:B------:R-:W-:-:S05]  /*0f40*/  IMAD R59, R59, -0xa0, RZ ;  /* 0xffffff603b3b7824 */ /* 0x000fca00078e02ff */
[----:B------:R-:W-:-:S14]  /*0f50*/  R2UR UR7, R59 ;  /* 0x000000003b0772ca */ /* 0x000fdc00000e0000 */
[----:B------:R-:W3:Y:S01]  /*0f60*/  LDCU UR7, c[0x0][UR7+0x2a0] ;  /* 0x00005400070777ac */ /* 0x000ee20008000800 */
[----:B------:R-:W-:-:S05]  /*0f70*/  CS2R.32 R59, SR_CgaSize ;  /* 0x00000000003b7805 */ /* 0x000fca0000008a00 */
[----:B------:R-:W-:-:S05]  /*0f80*/  IMAD R59, R59, -0xa0, RZ ;  /* 0xffffff603b3b7824 */ /* 0x000fca00078e02ff */
[----:B------:R-:W-:-:S14]  /*0f90*/  R2UR UR8, R59 ;  /* 0x000000003b0872ca */ /* 0x000fdc00000e0000 */
[----:B------:R-:W3:Y:S01]  /*0fa0*/  LDCU UR8, c[0x0][UR8+0x2a4] ;  /* 0x00005480080877ac */ /* 0x000ee20008000800 */
[----:B------:R-:W-:Y:S01]  /*0fb0*/  UISETP.GT.U32.AND UP0, UPT, UR68, 0xffff, UPT ;  /* 0x0000ffff4400788c */ /* 0x000fe2000bf04070 */
[----:B------:R-:W3:Y:S01]  /*0fc0*/  LDCU UR24, c[0x0][0xb24] ;  /* 0x00016480ff1877ac */ /* 0x000ee20008000800 */
[----:B------:R-:W3:Y:S01]  /*0fd0*/  LDCU UR45, c[0x0][0xb24] ;  /* 0x00016480ff2d77ac */ /* 0x000ee20008000800 */
[----:B-1----:R-:W-:Y:S01]  /*0fe0*/  I2FP.F32.U32 R3, UR25 ;  /* 0x0000001900037c45 */ /* 0x002fe20008201000 */
[----:B------:R-:W1:Y:S04]  /*0ff0*/  LDCU UR27, c[0x0][0xb30] ;  /* 0x00016600ff1b77ac */ /* 0x000e680008000800 */
[----:B--2---:R-:W-:Y:S01]  /*1000*/  FMUL R3, R3, UR5 ;  /* 0x0000000503037c20 */ /* 0x004fe20008400000 */
[----:B------:R-:W-:Y:S01]  /*1010*/  USEL UR5, UR68, 0xffff, !UP0 ;  /* 0x0000ffff44057887 */ /* 0x000fe2000c000000 */
[----:B----4-:R-:W-:Y:S01]  /*1020*/  I2FP.F32.U32 R2, UR20 ;  /* 0x0000001400027c45 */ /* 0x010fe20008201000 */
[----:B------:R-:W-:-:S03]  /*1030*/  USHF.L.U32 UR30, UR52, 0x9, URZ ;  /* 0x00000009341e7899 */ /* 0x000fc600080006ff */
[----:B------:R-:W2:Y:S01]  /*1040*/  F2I.U32.TRUNC.NTZ R3, R3 ;  /* 0x0000000300037305 */ /* 0x000ea2000020f000 */
[----:B------:R-:W-:Y:S01]  /*1050*/  ULOP3.LUT UR29, UR5, 0xffff, URZ, 0xc0, !UPT ;  /* 0x0000ffff051d7892 */ /* 0x000fe2000f8ec0ff */
[----:B---3--:R-:W-:Y:S01]  /*1060*/  FMUL R2, R2, UR4 ;  /* 0x0000000402027c20 */ /* 0x008fe20008400000 */
[----:B------:R-:W-:-:S05]  /*1070*/  UMOV UR11, 0x55 ;  /* 0x00000055000b7882 */ /* 0x000fca0000000000 */
[----:B------:R-:W3:Y:S01]  /*1080*/  F2I.U32.TRUNC.NTZ R2, R2 ;  /* 0x0000000200027305 */ /* 0x000ee2000020f000 */
[----:B--2---:R-:W-:Y:S02]  /*1090*/  R2UR UR4, R3 ;  /* 0x00000000030472ca */ /* 0x004fe400000e0000 */
[----:B------:R-:W-:Y:S02]  /*10a0*/  PRMT R3, RZ, 0x7610, R3 ;  /* 0x00007610ff037816 */ /* 0x000fe40000000003 */
[----:B---3--:R-:W-:Y:S02]  /*10b0*/  R2UR UR6, R2 ;  /* 0x00000000020672ca */ /* 0x008fe400000e0000 */
[----:B------:R-:W-:-:S07]  /*10c0*/  PRMT R2, RZ, 0x7610, R2 ;  /* 0x00007610ff027816 */ /* 0x000fce0000000002 */
[----:B------:R-:W-:-:S04]  /*10d0*/  UIADD3 UR5, UPT, UPT, -UR4, URZ, URZ ;  /* 0x000000ff04057290 */ /* 0x000fc8000fffe1ff */
[----:B------:R-:W-:Y:S02]  /*10e0*/  UIMAD UR5, UR7, UR5, UR25 ;  /* 0x00000005070572a4 */ /* 0x000fe4000f8e0219 */
[----:B------:R-:W-:-:S04]  /*10f0*/  UIADD3 UR4, UPT, UPT, -UR6, URZ, URZ ;  /* 0x000000ff06047290 */ /* 0x000fc8000fffe1ff */
[----:B------:R-:W-:Y:S01]  /*1100*/  IMAD.U32 R59, RZ, RZ, UR5 ;  /* 0x00000005ff3b7e24 */ /* 0x000fe2000f8e00ff */
[----:B------:R-:W-:-:S06]  /*1110*/  UIMAD UR4, UR8, UR4, UR20 ;  /* 0x00000004080472a4 */ /* 0x000fcc000f8e0214 */
[----:B------:R-:W-:Y:S01]  /*1120*/  IMAD.U32 R58, RZ, RZ, UR4 ;  /* 0x00000004ff3a7e24 */ /* 0x000fe2000f8e00ff */
[----:B-1----:R-:W-:Y:S06]  /*1130*/  BRA.U UP5, `(.L_x_17) ;  /* 0x0000000105647547 */ /* 0x002fec000b800000 */
[----:B------:R-:W-:Y:S02]  /*1140*/  R2UR UR4, R59 ;  /* 0x000000003b0472ca */ /* 0x000fe400000e0000 */
[----:B------:R-:W-:-:S11]  /*1150*/  R2UR UR12, R58 ;  /* 0x000000003a0c72ca */ /* 0x000fd600000e0000 */
[----:B------:R-:W-:Y:S02]  /*1160*/  UISETP.GT.U32.AND UP0, UPT, UR4, 0x1, UPT ;  /* 0x000000010400788c */ /* 0x000fe4000bf04070 */
[----:B------:R-:W-:Y:S02]  /*1170*/  ULOP3.LUT UR10, UR4, 0xfffffffe, URZ, 0xc0, !UPT ;  /* 0xfffffffe040a7892 */ /* 0x000fe4000f8ec0ff */
[----:B------:R-:W-:Y:S02]  /*1180*/  UISETP.NE.AND UP3, UPT, UR12, URZ, UP0 ;  /* 0x000000ff0c00728c */ /* 0x000fe40008765270 */
[----:B------:R-:W-:Y:S02]  /*1190*/  UISETP.NE.AND UP2, UPT, UR12, 0x1, UP0 ;  /* 0x000000010c00788c */ /* 0x000fe40008745270 */
[----:B------:R-:W-:Y:S02]  /*11a0*/  UISETP.NE.AND UP1, UPT, UR12, 0x2, UP0 ;  /* 0x000000020c00788c */ /* 0x000fe40008725270 */
[----:B------:R-:W-:-:S02]  /*11b0*/  UISETP.NE.AND UP0, UPT, UR12, 0x3, UP0 ;  /* 0x000000030c00788c */ /* 0x000fc40008705270 */
[----:B------:R-:W-:Y:S02]  /*11c0*/  USEL UR6, URZ, 0x1, UP3 ;  /* 0x00000001ff067887 */ /* 0x000fe40009800000 */
[----:B------:R-:W-:Y:S02]  /*11d0*/  USEL UR5, URZ, 0x4, UP2 ;  /* 0x00000004ff057887 */ /* 0x000fe40009000000 */
[----:B------:R-:W-:Y:S02]  /*11e0*/  USEL UR4, URZ, 0x10, UP1 ;  /* 0x00000010ff047887 */ /* 0x000fe40008800000 */
[----:B------:R-:W-:Y:S02]  /*11f0*/  USEL UR9, URZ, 0x40, UP0 ;  /* 0x00000040ff097887 */ /* 0x000fe40008000000 */
[----:B------:R-:W-:Y:S02]  /*1200*/  USEL UR8, URZ, 0x2, UP3 ;  /* 0x00000002ff087887 */ /* 0x000fe40009800000 */
[----:B------:R-:W-:-:S02]  /*1210*/  UIADD3 UR4, UPT, UPT, UR4, UR5, UR6 ;  /* 0x0000000504047290 */ /* 0x000fc4000fffe006 */
[----:B------:R-:W-:Y:S02]  /*1220*/  USEL UR6, URZ, 0x20, UP1 ;  /* 0x00000020ff067887 */ /* 0x000fe40008800000 */
[----:B------:R-:W-:Y:S02]  /*1230*/  USEL UR7, URZ, 0x8, UP2 ;  /* 0x00000008ff077887 */ /* 0x000fe40009000000 */
[----:B------:R-:W-:Y:S02]  /*1240*/  UIADD3 UR5, UPT, UPT, UR8, UR9, UR4 ;  /* 0x0000000908057290 */ /* 0x000fe4000fffe004 */
[----:B------:R-:W-:Y:S02]  /*1250*/  ULEA UR4, UR12, UR10, 0x1 ;  /* 0x0000000a0c047291 */ /* 0x000fe4000f8e08ff */
[----:B------:R-:W-:Y:S02]  /*1260*/  USEL UR8, URZ, 0x80, UP0 ;  /* 0x00000080ff087887 */ /* 0x000fe40008000000 */
[----:B------:R-:W-:-:S03]  /*1270*/  UIADD3 UR5, UPT, UPT, UR6, UR7, UR5 ;  /* 0x0000000706057290 */ /* 0x000fc6000fffe005 */
[----:B------:R-:W-:Y:S01]  /*1280*/  UMOV UR6, 0x3 ;  /* 0x0000000300067882 */ /* 0x000fe20000000000 */
[----:B------:R-:W-:Y:S02]  /*1290*/  UIADD3 UR5, UPT, UPT, UR5, UR8, URZ ;  /* 0x0000000805057290 */ /* 0x000fe4000fffe0ff */
[----:B------:R-:W-:-:S04]  /*12a0*/  USHF.L.U32 UR4, UR6, UR4, URZ ;  /* 0x0000000406047299 */ /* 0x000fc800080006ff */
[----:B------:R-:W-:Y:S02]  /*12b0*/  IMAD.U32 R3, RZ, RZ, UR5 ;  /* 0x00000005ff037e24 */ /* 0x000fe4000f8e00ff */
[----:B------:R-:W-:-:S07]  /*12c0*/  IMAD.U32 R2, RZ, RZ, UR4 ;  /* 0x00000004ff027e24 */ /* 0x000fce000f8e00ff */
.L_x_17:
[----:B------:R-:W1:Y:S01]  /*12d0*/  S2UR UR36, SR_CTAID.Z ;  /* 0x00000000002479c3 */ /* 0x000e620000002700 */
[----:B------:R-:W-:Y:S02]  /*12e0*/  UISETP.GE.AND UP0, UPT, UR24, 0x1, UPT ;  /* 0x000000011800788c */ /* 0x000fe4000bf06270 */
[----:B------:R-:W-:Y:S02]  /*12f0*/  UISETP.NE.AND UP3, UPT, UR21, 0x2, UPT ;  /* 0x000000021500788c */ /* 0x000fe4000bf65270 */
[----:B------:R-:W-:Y:S02]  /*1300*/  ULOP3.LUT UR30, UR30, 0xc00, URZ, 0xc0, !UPT ;  /* 0x00000c001e1e7892 */ /* 0x000fe4000f8ec0ff */
[----:B------:R-:W-:Y:S01]  /*1310*/  USHF.L.U32 UR29, UR11, UR29, URZ ;  /* 0x0000001d0b1d7299 */ /* 0x000fe200080006ff */
[----:B------:R-:W-:Y:S02]  /*1320*/  UMOV UR16, UR25 ;  /* 0x0000001900107c82 */ /* 0x000fe40008000000 */
[----:B------:R-:W-:Y:S09]  /*1330*/  BRA.U !UP0, `(.L_x_18) ;  /* 0x0000000108d47547 */ /* 0x000ff2000b800000 */
[----:B------:R-:W2:Y:S01]  /*1340*/  LDCU.128 UR12, c[0x0][0xb10] ;  /* 0x00016200ff0c77ac */ /* 0x000ea20008000c00 */
[----:B------:R-:W3:Y:S01]  /*1350*/  LDCU UR6, c[0x0][0x370] ;  /* 0x00006e00ff0677ac */ /* 0x000ee20008000800 */
[----:B------:R-:W4:Y:S01]  /*1360*/  LDCU UR5, c[0x0][0x374] ;  /* 0x00006e80ff0577ac */ /* 0x000f220008000800 */
[----:B------:R-:W1:Y:S01]  /*1370*/  LDCU UR26, c[0x0][0xb0c] ;  /* 0x00016180ff1a77ac */ /* 0x000e620008000800 */
[----:B------:R-:W1:Y:S01]  /*1380*/  LDCU UR4, c[0x0][0xb20] ;  /* 0x00016400ff0477ac */ /* 0x000e620008000800 */
[----:B------:R-:W1:Y:S01]  /*1390*/  LDCU.64 UR8, c[0x0][0xb28] ;  /* 0x00016500ff0877ac */ /* 0x000e620008000a00 */
[----:B--2---:R-:W-:Y:S02]  /*13a0*/  UISETP.NE.AND UP0, UPT, UR14, 0x1, UPT ;  /* 0x000000010e00788c */ /* 0x004fe4000bf05270 */
[----:B----4-:R-:W-:Y:S02]  /*13b0*/  UIMAD.WIDE.U32 UR10, UR5, UR15, URZ ;  /* 0x0000000f050a72a5 */ /* 0x010fe4000f8e00ff */
[----:B---3--:R-:W-:-:S02]  /*13c0*/  UIMAD.WIDE.U32 UR18, UR6, UR12, URZ ;  /* 0x0000000c061272a5 */ /* 0x008fc4000f8e00ff */
[----:B-1----:R-:W-:Y:S02]  /*13d0*/  UISETP.NE.AND UP1, UPT, UR26, 0x1, UPT ;  /* 0x000000011a00788c */ /* 0x002fe4000bf25270 */
[----:B------:R-:W-:Y:S01]  /*13e0*/  UISETP.NE.AND UP2, UPT, UR24, 0x1, UPT ;  /* 0x000000011800788c */ /* 0x000fe2000bf45270 */
[----:B------:R-:W-:Y:S02]  /*13f0*/  UMOV UR10, UR11 ;  /* 0x0000000b000a7c82 */ /* 0x000fe40008000000 */
[----:B------:R-:W-:Y:S01]  /*1400*/  UMOV UR18, UR19 ;  /* 0x0000001300127c82 */ /* 0x000fe20008000000 */
[----:B------:R-:W-:Y:S02]  /*1410*/  @UP0 USHF.R.U32.HI UR5, URZ, UR4, UR10 ;  /* 0x00000004ff050299 */ /* 0x000fe4000801160a */
[----:B------:R-:W-:Y:S02]  /*1420*/  UIMAD.WIDE.U32 UR22, UR20, UR15, URZ ;  /* 0x0000000f141672a5 */ /* 0x000fe4000f8e00ff */
[----:B------:R-:W-:-:S02]  /*1430*/  UIMAD.WIDE.U32 UR10, UR5, UR8, URZ ;  /* 0x00000008050a72a5 */ /* 0x000fc4000f8e00ff */
[----:B------:R-:W-:Y:S02]  /*1440*/  @UP1 USHF.R.U32.HI UR6, URZ, UR13, UR18 ;  /* 0x0000000dff061299 */ /* 0x000fe40008011612 */
[----:B------:R-:W-:Y:S02]  /*1450*/  UIMAD.WIDE.U32 UR16, UR25, UR12, URZ ;  /* 0x0000000c191072a5 */ /* 0x000fe4000f8e00ff */
[----:B------:R-:W-:Y:S01]  /*1460*/  UIMAD.WIDE.U32 UR18, UR6, UR8, URZ ;  /* 0x00000008061272a5 */ /* 0x000fe2000f8e00ff */
[----:B------:R-:W-:Y:S01]  /*1470*/  UMOV UR22, UR23 ;  /* 0x0000001700167c82 */ /* 0x000fe20008000000 */
[----:B------:R-:W-:Y:S01]  /*1480*/  UMOV UR10, UR11 ;  /* 0x0000000b000a7c82 */ /* 0x000fe20008000000 */
[----:B------:R-:W-:Y:S02]  /*1490*/  USHF.R.U32.HI UR22, URZ, UR4, UR22 ;  /* 0x00000004ff167299 */ /* 0x000fe40008011616 */
[----:B------:R-:W-:Y:S02]  /*14a0*/  @UP2 USHF.R.U32.HI UR5, URZ, UR9, UR10 ;  /* 0x00000009ff052299 */ /* 0x000fe4000801160a */
[----:B------:R-:W-:Y:S01]  /*14b0*/  UMOV UR7, UR19 ;  /* 0x0000001300077c82 */ /* 0x000fe20008000000 */
[----:B------:R-:W-:Y:S01]  /*14c0*/  UMOV UR16, UR17 ;  /* 0x0000001100107c82 */ /* 0x000fe20008000000 */
[----:B------:R-:W-:-:S02]  /*14d0*/  @UP2 USHF.R.U32.HI UR6, URZ, UR9, UR7 ;  /* 0x00000009ff062299 */ /* 0x000fc40008011607 */
[----:B------:R-:W-:Y:S02]  /*14e0*/  USHF.R.U32.HI UR16, URZ, UR13, UR16 ;  /* 0x0000000dff107299 */ /* 0x000fe40008011610 */
[----:B------:R-:W-:Y:S02]  /*14f0*/  USEL UR4, UR20, UR22, !UP0 ;  /* 0x0000001614047287 */ /* 0x000fe4000c000000 */
[----:B------:R-:W-:Y:S02]  /*1500*/  UIMAD UR7, UR5, UR24, URZ ;  /* 0x00000018050772a4 */ /* 0x000fe4000f8e02ff */
[----:B------:R-:W-:Y:S02]  /*1510*/  USEL UR5, UR25, UR16, !UP1 ;  /* 0x0000001019057287 */ /* 0x000fe4000c800000 */
[----:B------:R-:W-:Y:S02]  /*1520*/  UIMAD UR12, UR6, UR24, URZ ;  /* 0x00000018060c72a4 */ /* 0x000fe4000f8e02ff */
[----:B------:R-:W-:-:S02]  /*1530*/  UISETP.GE.AND UP0, UPT, UR4, UR7, UPT ;  /* 0x000000070400728c */ /* 0x000fc4000bf06270 */
[----:B------:R-:W-:Y:S02]  /*1540*/  UIMAD.WIDE.U32 UR10, UR4, UR8, URZ ;  /* 0x00000008040a72a5 */ /* 0x000fe4000f8e00ff */
[----:B------:R-:W-:Y:S02]  /*1550*/  UISETP.GE.OR UP0, UPT, UR5, UR12, UP0 ;  /* 0x0000000c0500728c */ /* 0x000fe40008706670 */
[----:B------:R-:W-:Y:S02]  /*1560*/  UIMAD.WIDE.U32 UR12, UR5, UR8, URZ ;  /* 0x00000008050c72a5 */ /* 0x000fe4000f8e00ff */
[----:B------:R-:W-:Y:S01]  /*1570*/  UIADD3 UR10, UPT, UPT, -UR4, URZ, URZ ;  /* 0x000000ff040a7290 */ /* 0x000fe2000fffe1ff */
[----:B------:R-:W-:Y:S01]  /*1580*/  UMOV UR8, UR11 ;  /* 0x0000000b00087c82 */ /* 0x000fe20008000000 */
[----:B------:R-:W-:Y:S02]  /*1590*/  UIADD3 UR16, UPT, UPT, -UR5, URZ, URZ ;  /* 0x000000ff05107290 */ /* 0x000fe4000fffe1ff */
[----:B------:R-:W-:-:S03]  /*15a0*/  USHF.R.U32.HI UR8, URZ, UR9, UR8 ;  /* 0x00000009ff087299 */ /* 0x000fc60008011608 */
[----:B------:R-:W-:Y:S01]  /*15b0*/  @!UP0 UMOV UR7, UR13 ;  /* 0x0000000d00078c82 */ /* 0x000fe20008000000 */
[----:B------:R-:W-:Y:S02]  /*15c0*/  UIMAD UR20, UR14, UR10, UR20 ;  /* 0x0000000a0e1472a4 */ /* 0x000fe4000f8e0214 */
[----:B------:R-:W-:Y:S02]  /*15d0*/  USEL UR8, UR4, UR8, !UP2 ;  /* 0x0000000804087287 */ /* 0x000fe4000d000000 */
[----:B------:R-:W-:Y:S02]  /*15e0*/  @!UP0 USHF.R.U32.HI UR7, URZ, UR9, UR7 ;  /* 0x00000009ff078299 */ /* 0x000fe40008011607 */
[----:B------:R-:W-:Y:S02]  /*15f0*/  UIADD3 UR9, UPT, UPT, -UR8, URZ, URZ ;  /* 0x000000ff08097290 */ /* 0x000fe4000fffe1ff */
[----:B------:R-:W-:Y:S02]  /*1600*/  @!UP0 USEL UR7, UR5, UR7, !UP2 ;  /* 0x0000000705078287 */ /* 0x000fe4000d000000 */
[----:B------:R-:W-:-:S02]  /*1610*/  UIMAD UR9, UR24, UR9, UR4 ;  /* 0x00000009180972a4 */ /* 0x000fc4000f8e0204 */
[----:B------:R-:W-:Y:S02]  /*1620*/  @!UP0 UIADD3 UR8, UPT, UPT, UR8, -UR7, URZ ;  /* 0x8000000708088290 */ /* 0x000fe4000fffe0ff */
[----:B------:R-:W-:Y:S02]  /*1630*/  @!UP0 UIMAD UR6, UR9, UR6, UR7 ;  /* 0x00000006090682a4 */ /* 0x000fe4000f8e0207 */
[----:B------:R-:W-:Y:S02]  /*1640*/  @!UP0 UIMAD UR4, UR8, UR24, UR5 ;  /* 0x00000018080482a4 */ /* 0x000fe4000f8e0205 */
[----:B------:R-:W-:Y:S02]  /*1650*/  UIMAD UR16, UR26, UR16, UR25 ;  /* 0x000000101a1072a4 */ /* 0x000fe4000f8e0219 */
[----:B------:R-:W-:Y:S01]  /*1660*/  UIMAD UR20, UR4, UR14, UR20 ;  /* 0x0000000e041472a4 */ /* 0x000fe2000f8e0214 */
[----:B------:R-:W-:Y:S02]  /*1670*/  @!UP0 UMOV UR5, UR6 ;  /* 0x0000000600058c82 */ /* 0x000fe40008000000 */
[----:B------:R-:W-:-:S12]  /*1680*/  UIMAD UR16, UR5, UR26, UR16 ;  /* 0x0000001a051072a4 */ /* 0x000fd8000f8e0210 */
.L_x_18:
[----:B------:R-:W-:-:S09]  /*1690*/  UISETP.NE.AND UP0, UPT, UR27, 0x1, UPT ;  /* 0x000000011b00788c */ /* 0x000fd2000bf05270 */
[----:B------:R-:W-:Y:S05]  /*16a0*/  BRA.U UP0, `(.L_x_19) ;  /* 0x0000000100447547 */ /* 0x000fea000b800000 */
[----:B------:R-:W2:Y:S01]  /*16b0*/  LDCU.128 UR8, c[0x0][0xb10] ;  /* 0x00016200ff0877ac */ /* 0x000ea20008000c00 */
[----:B------:R-:W3:Y:S01]  /*16c0*/  LDCU UR12, c[0x0][0xb0c] ;  /* 0x00016180ff0c77ac */ /* 0x000ee20008000800 */
[----:B------:R-:W4:Y:S01]  /*16d0*/  LDCU UR13, c[0x0][0xb20] ;  /* 0x00016400ff0d77ac */ /* 0x000f220008000800 */
[----:B--2---:R-:W-:Y:S02]  /*16e0*/  UIMAD.WIDE.U32 UR6, UR16, UR8, URZ ;  /* 0x00000008100672a5 */ /* 0x004fe4000f8e00ff */
[----:B------:R-:W-:Y:S02]  /*16f0*/  UIMAD.WIDE.U32 UR4, UR20, UR11, URZ ;  /* 0x0000000b140472a5 */ /* 0x000fe4000f8e00ff */
[----:B---3--:R-:W-:Y:S02]  /*1700*/  UISETP.NE.AND UP1, UPT, UR12, 0x1, UPT ;  /* 0x000000010c00788c */ /* 0x008fe4000bf25270 */
[----:B------:R-:W-:Y:S01]  /*1710*/  UISETP.NE.AND UP0, UPT, UR10, 0x1, UPT ;  /* 0x000000010a00788c */ /* 0x000fe2000bf05270 */
[----:B------:R-:W-:-:S02]  /*1720*/  UMOV UR6, UR7 ;  /* 0x0000000700067c82 */ /* 0x000fc40008000000 */
[----:B------:R-:W-:Y:S01]  /*1730*/  UMOV UR4, UR5 ;  /* 0x0000000500047c82 */ /* 0x000fe20008000000 */
[----:B------:R-:W-:Y:S02]  /*1740*/  USHF.R.U32.HI UR6, URZ, UR9, UR6 ;  /* 0x00000009ff067299 */ /* 0x000fe40008011606 */
[----:B----4-:R-:W-:Y:S02]  /*1750*/  USHF.R.U32.HI UR4, URZ, UR13, UR4 ;  /* 0x0000000dff047299 */ /* 0x010fe40008011604 */
[----:B------:R-:W-:Y:S02]  /*1760*/  USEL UR5, UR16, UR6, !UP1 ;  /* 0x0000000610057287 */ /* 0x000fe4000c800000 */
[----:B------:R-:W-:-:S04]  /*1770*/  USEL UR4, UR20, UR4, !UP0 ;  /* 0x0000000414047287 */ /* 0x000fc8000c000000 */
[----:B------:R-:W-:Y:S02]  /*1780*/  UIADD3 UR6, UPT, UPT, -UR4, UR5, URZ ;  /* 0x0000000504067290 */ /* 0x000fe4000fffe1ff */
[----:B------:R-:W-:Y:S02]  /*1790*/  UIADD3 UR4, UPT, UPT, UR4, -UR5, URZ ;  /* 0x8000000504047290 */ /* 0x000fe4000fffe0ff */
[----:B------:R-:W-:Y:S02]  /*17a0*/  UIMAD UR20, UR6, UR10, UR20 ;  /* 0x0000000a061472a4 */ /* 0x000fe4000f8e0214 */
[----:B------:R-:W-:-:S12]  /*17b0*/  UIMAD UR16, UR4, UR12, UR16 ;  /* 0x0000000c041072a4 */ /* 0x000fd8000f8e0210 */
.L_x_19:
[----:B------:R-:W-:Y:S05]  /*17c0*/  BRA.U !UP6, `(.L_x_20) ;  /* 0x000000010e0c7547 */ /* 0x000fea000b800000 */
[----:B------:R-:W-:Y:S01]  /*17d0*/  UCGABAR_WAIT ;  /* 0x0000000000007dc7 */ /* 0x000fe20008000000 */
[----:B------:R-:W-:Y:S01]  /*17e0*/  CCTL.IVALL ;  /* 0x00000000ff00798f */ /* 0x000fe20002000000 */
[----:B------:R-:W-:Y:S05]  /*17f0*/  BRA `(.L_x_21) ;  /* 0x0000000000047947 */ /* 0x000fea0003800000 */
.L_x_20:
[----:B------:R-:W-:Y:S06]  /*1800*/  BAR.SYNC.DEFER_BLOCKING 0x0 ;  /* 0x0000000000007b1d */ /* 0x000fec0000010000 */
.L_x_21:
[----:B------:R-:W-:Y:S05]  /*1810*/  BRA.U UP3, `(.L_x_22) ;  /* 0x0000001503647547 */ /* 0x000fea000b800000 */
[----:B------:R-:W2:Y:S01]  /*1820*/  LDCU UR6, c[0x0][0x38c] ;  /* 0x00007180ff0677ac */ /* 0x000ea20008000800 */
[----:B------:R-:W-:Y:S01]  /*1830*/  PLOP3.LUT P1, PT, PT, PT, UP4, 0x80, 0x8 ;  /* 0x000000000008781c */ /* 0x000fe20003f2f048 */
[----:B------:R-:W-:Y:S01]  /*1840*/  IMAD.MOV.U32 R12, RZ, RZ, 0x1 ;  /* 0x00000001ff0c7424 */ /* 0x000fe200078e00ff */
[----:B------:R-:W-:Y:S01]  /*1850*/  ISETP.NE.AND P2, PT, R0, RZ, P3 ;  /* 0x000000ff0000720c */ /* 0x000fe20001f45270 */
[----:B------:R-:W-:Y:S01]  /*1860*/  USHF.L.U32 UR7, UR25, 0x7, URZ ;  /* 0x0000000719077899 */ /* 0x000fe200080006ff */
[----:B------:R-:W-:Y:S01]  /*1870*/  PLOP3.LUT P1, PT, P1, PT, PT, 0x8, 0x80 ;  /* 0x000000000080781c */ /* 0x000fe20000f2e170 */
[----:B------:R-:W-:Y:S01]  /*1880*/  USHF.L.U32 UR53, UR25, 0x6, URZ ;  /* 0x0000000619357899 */ /* 0x000fe200080006ff */
[----:B------:R-:W-:Y:S01]  /*1890*/  CS2R R10, SRZ ;  /* 0x00000000000a7805 */ /* 0x000fe2000001ff00 */
[----:B------:R-:W-:Y:S01]  /*18a0*/  UISETP.NE.AND UP1, UPT, UR21, URZ, UPT ;  /* 0x000000ff1500728c */ /* 0x000fe2000bf25270 */
[----:B------:R-:W-:Y:S01]  /*18b0*/  IMAD.MOV.U32 R9, RZ, RZ, RZ ;  /* 0x000000ffff097224 */ /* 0x000fe200078e00ff */
[----:B------:R-:W3:Y:S01]  /*18c0*/  LDCU UR46, c[0x0][0x370] ;  /* 0x00006e00ff2e77ac */ /* 0x000ee20008000800 */
[----:B------:R-:W-:Y:S01]  /*18d0*/  IMAD.MOV.U32 R8, RZ, RZ, 0x1 ;  /* 0x00000001ff087424 */ /* 0x000fe200078e00ff */
[----:B------:R-:W4:Y:S01]  /*18e0*/  LDCU.64 UR40, c[0x0][0x348] ;  /* 0x00006900ff2877ac */ /* 0x000f220008000a00 */
[----:B--2---:R-:W-:-:S02]  /*18f0*/  UIADD3 UR5, UPT, UPT, UR6, 0x3f, URZ ;  /* 0x0000003f06057890 */ /* 0x004fc4000fffe0ff */
[----:B------:R-:W-:Y:S02]  /*1900*/  UIADD3 UR55, UPT, UPT, UR6, 0x7e, URZ ;  /* 0x0000007e06377890 */ /* 0x000fe4000fffe0ff */
[----:B------:R-:W-:Y:S01]  /*1910*/  USHF.R.S32.HI UR4, URZ, 0x1f, UR5 ;  /* 0x0000001fff047899 */ /* 0x000fe20008011405 */
[----:B------:R-:W2:Y:S03]  /*1920*/  LDCU UR44, c[0x0][0x374] ;  /* 0x00006e80ff2c77ac */ /* 0x000ea60008000800 */
[----:B------:R-:W-:Y:S02]  /*1930*/  ULEA.HI UR4, UR4, UR5, URZ, 0x6 ;  /* 0x0000000504047291 */ /* 0x000fe4000f8f30ff */
[----:B------:R-:W-:Y:S02]  /*1940*/  UIADD3 UR5, UPT, UPT, UR6, -0x1, URZ ;  /* 0xffffffff06057890 */ /* 0x000fe4000fffe0ff */
[----:B------:R-:W-:-:S02]  /*1950*/  USHF.R.S32.HI UR48, URZ, 0x6, UR4 ;  /* 0x00000006ff307899 */ /* 0x000fc40008011404 */
[----:B------:R-:W-:Y:S02]  /*1960*/  UISETP.GE.U32.AND UP2, UPT, UR5, -0x7f, UPT ;  /* 0xffffff810500788c */ /* 0x000fe4000bf46070 */
[----:B------:R-:W-:Y:S02]  /*1970*/  UISETP.LT.U32.AND UP0, UPT, UR48, 0x4, UPT ;  /* 0x000000043000788c */ /* 0x000fe4000bf01070 */
[----:B------:R-:W-:Y:S02]  /*1980*/  ULOP3.LUT UR5, UR7, 0x80, URZ, 0xc0, !UPT ;  /* 0x0000008007057892 */ /* 0x000fe4000f8ec0ff */
[----:B------:R-:W-:Y:S02]  /*1990*/  USEL UR47, UR48, 0x4, UP0 ;  /* 0x00000004302f7887 */ /* 0x000fe40008000000 */
[----:B------:R-:W-:Y:S02]  /*19a0*/  ULOP3.LUT UR53, UR53, 0x40, URZ, 0xc0, !UPT ;  /* 0x0000004035357892 */ /* 0x000fe4000f8ec0ff */
[----:B------:R-:W-:-:S02]  /*19b0*/  UIADD3 UR4, UPT, UPT, UR47, -0x1, URZ ;  /* 0xffffffff2f047890 */ /* 0x000fc4000fffe0ff */
[----:B------:R-:W-:Y:S02]  /*19c0*/  @UP2 UIADD3 UR4, UPT, UPT, UR47, URZ, URZ ;  /* 0x000000ff2f042290 */ /* 0x000fe4000fffe0ff */
[----:B------:R-:W-:Y:S02]  /*19d0*/  USEL UR31, UR54, 0x2, UP1 ;  /* 0x00000002361f7887 */ /* 0x000fe40008800000 */
[----:B------:R-:W-:Y:S02]  /*19e0*/  ULEA.HI UR50, UR30, UR5, URZ, 0x1b ;  /* 0x000000051e327291 */ /* 0x000fe4000f8fd8ff */
[----:B------:R-:W-:Y:S02]  /*19f0*/  UIADD3 UR51, UPT, UPT, UR48, -UR47, URZ ;  /* 0x8000002f30337290 */ /* 0x000fe4000fffe0ff */
[----:B------:R-:W-:Y:S02]  /*1a00*/  UIADD3 UR37, UPT, UPT, UR4, 0x1, URZ ;  /* 0x0000000104257890 */ /* 0x000fe4000fffe0ff */
[----:B------:R-:W-:Y:S01]  /*1a10*/  UIADD3 UR49, UPT, UPT, -UR4, URZ, URZ ;  /* 0x000000ff04317290 */ /* 0x000fe2000fffe1ff */
[----:B--234-:R-:W-:-:S11]  /*1a20*/  UMOV UR15, URZ ;  /* 0x000000ff000f7c82 */ /* 0x01cfd60008000000 */
.L_x_44:
[----:B------:R-:W-:Y:S01]  /*1a30*/  UISETP.NE.AND UP0, UPT, UR52, URZ, UPT ;  /* 0x000000ff3400728c */ /* 0x000fe2000bf05270 */
[----:B------:R-:W2:Y:S08]  /*1a40*/  S2UR UR52, SR_CgaCtaId ;  /* 0x00000000003479c3 */ /* 0x000eb00000008800 */
[----:B------:R-:W-:Y:S05]  /*1a50*/  BRA.U UP0, `(.L_x_23) ;  /* 0x0000000100347547 */ /* 0x000fea000b800000 */
[----:B------:R-:W3:Y:S01]  /*1a60*/  S2R R0, SR_CgaCtaId ;  /* 0x0000000000007919 */ /* 0x000ee20000008800 */
[----:B------:R-:W-:-:S04]  /*1a70*/  MOV R2, 0x400 ;  /* 0x0000040000027802 */ /* 0x000fc80000000f00 */
[----:B---3--:R-:W-:Y:S02]  /*1a80*/  LEA R0, R0, R2, 0x18 ;  /* 0x0000000200007211 */ /* 0x008fe400078ec0ff */
[----:B------:R-:W-:-:S03]  /*1a90*/  SHF.L.U32 R2, R8, 0x1f, RZ ;  /* 0x0000001f08027819 */ /* 0x000fc600000006ff */
[----:B------:R-:W-:-:S04]  /*1aa0*/  IMAD R0, R9, 0x8, R0 ;  /* 0x0000000809007824 */ /* 0x000fc800078e0200 */
[----:B------:R-:W3:Y:S02]  /*1ab0*/  SYNCS.PHASECHK.TRANS64.TRYWAIT P0, [R0+URZ+0x100], R2 ;  /* 0x00010002000075a7 */ /* 0x000ee400080011ff */
[----:B---3--:R-:W-:Y:S05]  /*1ac0*/  @!P0 BRA `(.L_x_24) ;  /* 0x000000a000e48947 */ /* 0x008fea0003800000 */
.L_x_187:
[----:B------:R-:W-:Y:S01]  /*1ad0*/  VIADD R9, R9, 0x1 ;  /* 0x0000000109097836 */ /* 0x000fe20000000000 */
[----:B------:R3:W-:Y:S04]  /*1ae0*/  SYNCS.ARRIVE.TRANS64.A1T0 RZ, [R0+URZ+0xf0], RZ ;  /* 0x0000f0ff00ff79a7 */ /* 0x0007e800081000ff */
[----:B------:R-:W-:-:S04]  /*1af0*/  ISETP.NE.AND P0, PT, R9, 0x2, PT ;  /* 0x000000020900780c */ /* 0x000fc80003f05270 */
[----:B------:R-:W-:Y:S02]  /*1b00*/  SEL R9, R9, RZ, P0 ;  /* 0x000000ff09097207 */ /* 0x000fe40000000000 */
[----:B---3--:R-:W-:-:S04]  /*1b10*/  SEL R0, RZ, 0x1, P0 ;  /* 0x00000001ff007807 */ /* 0x008fc80000000000 */
[----:B------:R-:W-:-:S07]  /*1b20*/  LOP3.LUT R8, R8, R0, RZ, 0x3c, !PT ;  /* 0x0000000008087212 */ /* 0x000fce00078e3cff */
.L_x_23:
[----:B------:R-:W-:Y:S01]  /*1b30*/  UMOV UR14, 0x400 ;  /* 0x00000400000e7882 */ /* 0x000fe20000000000 */
[----:B------:R-:W-:Y:S01]  /*1b40*/  SHF.L.U32 R0, R12, 0x1f, RZ ;  /* 0x0000001f0c007819 */ /* 0x000fe200000006ff */
[----:B--2---:R-:W-:Y:S02]  /*1b50*/  ULEA UR14, UR52, UR14, 0x18 ;  /* 0x0000000e340e7291 */ /* 0x004fe4000f8ec0ff */
[----:B------:R-:W-:Y:S02]  /*1b60*/  UISETP.GE.U32.AND UP0, UPT, UR55, 0x7f, UPT ;  /* 0x0000007f3700788c */ /* 0x000fe4000bf06070 */
[----:B------:R-:W-:Y:S02]  /*1b70*/  ULEA UR4, UR15, UR14, 0x3 ;  /* 0x0000000e0f047291 */ /* 0x000fe4000f8e18ff */
[----:B------:R-:W-:Y:S01]  /*1b80*/  ULEA UR19, UR20, UR53, 0x7 ;  /* 0x0000003514137291 */ /* 0x000fe2000f8e38ff */
[----:B------:R-:W-:-:S06]  /*1b90*/  UMOV UR13, URZ ;  /* 0x000000ff000d7c82 */ /* 0x000fcc0008000000 */
[----:B------:R2:W3:Y:S01]  /*1ba0*/  SYNCS.PHASECHK.TRANS64.TRYWAIT P0, [UR4+0x20], R0 ;  /* 0x00002000ff0075a7 */ /* 0x0004e20008001104 */
[----:B------:R-:W-:-:S04]  /*1bb0*/  ULEA.HI UR4, UR16, UR16, URZ, 0x1 ;  /* 0x0000001010047291 */ /* 0x000fc8000f8f08ff */
[----:B------:R-:W-:-:S04]  /*1bc0*/  USHF.L.U32 UR4, UR4, 0x7, URZ ;  /* 0x0000000704047899 */ /* 0x000fc800080006ff */
[----:B------:R-:W-:-:S04]  /*1bd0*/  ULOP3.LUT UR35, UR4, 0xffffff00, URZ, 0xc0, !UPT ;  /* 0xffffff0004237892 */ /* 0x000fc8000f8ec0ff */
[----:B------:R-:W-:Y:S01]  /*1be0*/  UIADD3 UR35, UPT, UPT, UR50, UR35, URZ ;  /* 0x0000002332237290 */ /* 0x000fe2000fffe0ff */
[----:B------:R-:W-:Y:S11]  /*1bf0*/  BRA.U !UP0, `(.L_x_25) ;  /* 0x0000000108f87547 */ /* 0x000ff6000b800000 */
[----:B------:R-:W-:Y:S01]  /*1c00*/  UMOV UR21, UR49 ;  /* 0x0000003100157c82 */ /* 0x000fe20008000000 */
[----:B------:R-:W-:Y:S01]  /*1c10*/  UMOV UR4, UR15 ;  /* 0x0000000f00047c82 */ /* 0x000fe20008000000 */
[----:B------:R-:W-:-:S05]  /*1c20*/  UMOV UR26, 0x20 ;  /* 0x00000020001a7882 */ /* 0x000fca0000000000 */
.L_x_31:
[----:B------:R-:W-:Y:S01]  /*1c30*/  ULEA UR33, UR4, UR14, 0x3 ;  /* 0x0000000e04217291 */ /* 0x000fe2000f8e18ff */
[----:B------:R-:W-:Y:S01]  /*1c40*/  @P3 MOV R2, 0x18000 ;  /* 0x0001800000023802 */ /* 0x000fe20000000f00 */
[----:B-1-3--:R-:W-:Y:S10]  /*1c50*/  @P0 BRA `(.L_x_26) ;  /* 0x00000000000c0947 */ /* 0x00aff40003800000 */
[----:B------:R-:W-:-:S04]  /*1c60*/  SHF.L.U32 R3, R12, 0x1f, RZ ;  /* 0x0000001f0c037819 */ /* 0x000fc800000006ff */
[----:B------:R-:W3:Y:S02]  /*1c70*/  SYNCS.PHASECHK.TRANS64.TRYWAIT P0, [UR33+0x20], R3 ;  /* 0x00002003ff0075a7 */ /* 0x000ee40008001121 */
[----:B---3--:R-:W-:Y:S05]  /*1c80*/  @!P0 BRA `(.L_x_27) ;  /* 0x000000a000888947 */ /* 0x008fea0003800000 */
.L_x_26:
[----:B------:R3:W-:Y:S01]  /*1c90*/  @P3 SYNCS.ARRIVE.TRANS64 RZ, [UR33], R2 ;  /* 0x00000002ffff39a7 */ /* 0x0007e20008000021 */
[----:B------:R-:W-:Y:S02]  /*1ca0*/  ULOP3.LUT UR5, UR31, 0x2, URZ, 0xfc, !UPT ;  /* 0x000000021f057892 */ /* 0x000fe4000f8efcff */
[----:B------:R-:W-:Y:S02]  /*1cb0*/  UIADD3 UR21, UPT, UPT, UR21, 0x1, URZ ;  /* 0x0000000115157890 */ /* 0x000fe4000fffe0ff */
[----:B------:R-:W-:Y:S02]  /*1cc0*/  UISETP.NE.AND UP0, UPT, UR5, 0x2, UPT ;  /* 0x000000020500788c */ /* 0x000fe4000bf05270 */
[----:B------:R-:W-:-:S07]  /*1cd0*/  UISETP.NE.AND UP2, UPT, UR21, 0x1, UPT ;  /* 0x000000011500788c */ /* 0x000fce000bf45270 */
[----:B------:R-:W-:Y:S05]  /*1ce0*/  BRA.U UP0, `(.L_x_28) ;  /* 0x0000000100047547 */ /* 0x000fea000b800000 */
[----:B-1----:R-:W-:Y:S05]  /*1cf0*/  BPT.TRAP 0x1 ;  /* 0x000000040000795c */ /* 0x002fea0000300000 */
.L_x_28:
[----:B------:R-:W-:Y:S04]  /*1d00*/  BSSY.RECONVERGENT B0, `(.L_x_29) ;  /* 0x0000003000007945 */ /* 0x000fe80003800200 */
[----:B------:R-:W-:Y:S05]  /*1d10*/  @!P2 BRA `(.L_x_30) ;  /* 0x000000000004a947 */ /* 0x000fea0003800000 */
[----:B-1----:R-:W-:Y:S05]  /*1d20*/  BPT.TRAP 0x1 ;  /* 0x000000040000795c */ /* 0x002fea0000300000 */
.L_x_30:
[----:B-1----:R-:W-:Y:S05]  /*1d30*/  BSYNC.RECONVERGENT B0 ;  /* 0x0000000000007941 */ /* 0x002fea0003800200 */
.L_x_29:
[----:B------:R-:W-:Y:S02]  /*1d40*/  UIADD3 UR5, UPT, UPT, UR4, 0x1, URZ ;  /* 0x0000000104057890 */ /* 0x000fe4000fffe0ff */
[----:B------:R-:W-:Y:S02]  /*1d50*/  ULEA UR24, UR4, UR30, 0xd ;  /* 0x0000001e04187291 */ /* 0x000fe4000f8e68ff */
[----:B------:R-:W-:Y:S02]  /*1d60*/  UISETP.NE.AND UP0, UPT, UR5, 0x4, UPT ;  /* 0x000000040500788c */ /* 0x000fe4000bf05270 */
[----:B------:R-:W-:Y:S02]  /*1d70*/  ULEA UR24, UR24, UR14, 0x2 ;  /* 0x0000000e18187291 */ /* 0x000fe4000f8e10ff */
[----:B------:R-:W-:Y:S02]  /*1d80*/  USEL UR6, URZ, 0x1, UP0 ;  /* 0x00000001ff067887 */ /* 0x000fe40008000000 */
[----:B------:R-:W-:-:S02]  /*1d90*/  USEL UR15, UR5, URZ, UP0 ;  /* 0x000000ff050f7287 */ /* 0x000fc40008000000 */
[----:B------:R-:W-:Y:S02]  /*1da0*/  ULEA UR8, UR4, UR14, 0xe ;  /* 0x0000000e04087291 */ /* 0x000fe4000f8e70ff */
[----:B------:R-:W-:Y:S01]  /*1db0*/  ULEA UR5, UR15, UR14, 0x3 ;  /* 0x0000000e0f057291 */ /* 0x000fe2000f8e18ff */
[----:B------:R-:W-:Y:S01]  /*1dc0*/  LOP3.LUT R12, R12, UR6, RZ, 0x3c, !PT ;  /* 0x000000060c0c7c12 */ /* 0x000fe2000f8e3cff */
[----:B------:R-:W-:Y:S02]  /*1dd0*/  UIADD3 UR6, UP1, UPT, UR40, 0x80, URZ ;  /* 0x0000008028067890 */ /* 0x000fe4000ff3e0ff */
[----:B------:R-:W-:Y:S01]  /*1de0*/  UIADD3 UR4, UP0, UPT, UR40, 0x180, URZ ;  /* 0x0000018028047890 */ /* 0x000fe2000ff1e0ff */
[----:B--2---:R-:W-:Y:S01]  /*1df0*/  SHF.L.U32 R0, R12, 0x1f, RZ ;  /* 0x0000001f0c007819 */ /* 0x004fe200000006ff */
[----:B------:R-:W-:Y:S02]  /*1e00*/  UIADD3 UR34, UPT, UPT, UR26, -0x20, URZ ;  /* 0xffffffe01a227890 */ /* 0x000fe4000fffe0ff */
[----:B------:R-:W-:Y:S01]  /*1e10*/  ULOP3.LUT UR33, UR33, 0xfefffff8, URZ, 0xc0, !UPT ;  /* 0xfefffff821217892 */ /* 0x000fe2000f8ec0ff */
[----:B------:R4:W1:Y:S01]  /*1e20*/  SYNCS.PHASECHK.TRANS64.TRYWAIT P0, [UR5+0x20], R0 ;  /* 0x00002000ff0075a7 */ /* 0x0008620008001105 */
[----:B------:R-:W-:-:S02]  /*1e30*/  UIADD3.X UR7, UPT, UPT, URZ, UR41, URZ, UP1, !UPT ;  /* 0x00000029ff077290 */ /* 0x000fc40008ffe4ff */
[----:B------:R-:W-:Y:S02]  /*1e40*/  UIADD3 UR32, UPT, UPT, UR24, 0x8400, URZ ;  /* 0x0000840018207890 */ /* 0x000fe4000fffe0ff */
[----:B------:R-:W-:Y:S02]  /*1e50*/  UPRMT UR13, URZ, 0x5410, UR29 ;  /* 0x00005410ff0d7896 */ /* 0x000fe4000800001d */
[----:B------:R-:W-:Y:S02]  /*1e60*/  UIADD3 UR24, UPT, UPT, UR24, 0xc400, URZ ;  /* 0x0000c40018187890 */ /* 0x000fe4000fffe0ff */
[----:B------:R-:W-:Y:S02]  /*1e70*/  UIADD3.X UR5, UPT, UPT, URZ, UR41, URZ, UP0, !UPT ;  /* 0x00000029ff057290 */ /* 0x000fe400087fe4ff */
[----:B------:R-:W-:Y:S02]  /*1e80*/  UIADD3 UR16, UPT, UPT, UR8, 0x28400, URZ ;  /* 0x0002840008107890 */ /* 0x000fe4000fffe0ff */
[----:B------:R-:W-:Y:S01]  /*1e90*/  UIADD3 UR8, UPT, UPT, UR8, 0x2a400, URZ ;  /* 0x0002a40008087890 */ /* 0x000fe2000fffe0ff */
[----:B------:R-:W-:Y:S01]  /*1ea0*/  UMOV UR22, 0x0 ;  /* 0x0000000000167882 */ /* 0x000fe20000000000 */
[----:B------:R-:W-:Y:S01]  /*1eb0*/  UMOV UR23, 0x10000000 ;  /* 0x1000000000177882 */ /* 0x000fe20000000000 */
[----:B------:R-:W-:Y:S01]  /*1ec0*/  UMOV UR27, UR35 ;  /* 0x00000023001b7c82 */ /* 0x000fe20008000000 */
[----:B------:R-:W-:Y:S01]  /*1ed0*/  UMOV UR28, UR36 ;  /* 0x00000024001c7c82 */ /* 0x000fe20008000000 */
[----:B------:R-:W-:Y:S01]  /*1ee0*/  UMOV UR25, UR33 ;  /* 0x0000002100197c82 */ /* 0x000fe20008000000 */
[----:B------:R-:W-:Y:S01]  /*1ef0*/  UMOV UR20, UR36 ;  /* 0x0000002400147c82 */ /* 0x000fe20008000000 */
[----:B------:R-:W-:Y:S01]  /*1f00*/  UMOV UR17, UR33 ;  /* 0x0000002100117c82 */ /* 0x000fe20008000000 */
[----:B------:R-:W-:Y:S01]  /*1f10*/  UMOV UR18, UR34 ;  /* 0x0000002200127c82 */ /* 0x000fe20008000000 */
[----:B------:R-:W-:Y:S01]  /*1f20*/  UTMALDG.3D.MULTICAST.2CTA [UR32], [UR6], UR13, desc[UR22] ;  /* 0x00001620060073b4 */ /* 0x000fe2000821180d */
[----:B------:R-:W-:Y:S01]  /*1f30*/  UMOV UR10, UR26 ;  /* 0x0000001a000a7c82 */ /* 0x000fe20008000000 */
[----:B------:R-:W-:Y:S01]  /*1f40*/  UMOV UR11, UR19 ;  /* 0x00000013000b7c82 */ /* 0x000fe20008000000 */
[----:B------:R-:W-:Y:S01]  /*1f50*/  UMOV UR12, UR36 ;  /* 0x00000024000c7c82 */ /* 0x000fe20008000000 */
[----:B------:R-:W-:Y:S01]  /*1f60*/  UMOV UR9, UR33 ;  /* 0x0000002100097c82 */ /* 0x000fe20008000000 */
[----:B------:R2:W-:Y:S01]  /*1f70*/  UTMALDG.3D.MULTICAST.2CTA [UR24], [UR6], UR13, desc[UR22] ;  /* 0x00001618060073b4 */ /* 0x0005e2000821180d */
[----:B------:R-:W-:Y:S01]  /*1f80*/  UTMALDG.3D.2CTA [UR16], [UR4], desc[UR22] ;  /* 0x00001610040075b4 */ /* 0x000fe20008211000 */
[----:B------:R3:W-:Y:S01]  /*1f90*/  UTMALDG.3D.2CTA [UR8], [UR4], desc[UR22] ;  /* 0x00001608040075b4 */ /* 0x0007e20008211000 */
[----:B--2---:R-:W-:Y:S01]  /*1fa0*/  UIADD3 UR26, UPT, UPT, UR26, 0x40, URZ ;  /* 0x000000401a1a7890 */ /* 0x004fe2000fffe0ff */
[----:B------:R-:W-:Y:S01]  /*1fb0*/  UMOV UR13, UR37 ;  /* 0x00000025000d7c82 */ /* 0x000fe20008000000 */
[----:B---3--:R-:W-:Y:S01]  /*1fc0*/  UMOV UR4, UR15 ;  /* 0x0000000f00047c82 */ /* 0x008fe20008000000 */
[----:B----4-:R-:W-:Y:S09]  /*1fd0*/  BRA.U UP2, `(.L_x_31) ;  /* 0xfffffffd02147547 */ /* 0x010ff2000b83ffff */
.L_x_25:
[----:B------:R-:W-:Y:S01]  /*1fe0*/  ULEA UR4, UR15, UR14, 0x3 ;  /* 0x0000000e0f047291 */ /* 0x000fe2000f8e18ff */
[----:B--2---:R-:W-:Y:S01]  /*1ff0*/  SHF.L.U32 R0, R12, 0x1f, RZ ;  /* 0x0000001f0c007819 */ /* 0x004fe200000006ff */
[----:B------:R-:W-:Y:S01]  /*2000*/  @!P1 SYNCS.ARRIVE.TRANS64.A1T0 RZ, [UR14+0x88], RZ ;  /* 0x000088ffffff99a7 */ /* 0x000fe2000810000e */
[----:B------:R-:W-:-:S06]  /*2010*/  UISETP.GT.AND UP0, UPT, UR48, UR47, UPT ;  /* 0x0000002f3000728c */ /* 0x000fcc000bf04270 */
[----:B------:R2:W4:Y:S03]  /*2020*/  SYNCS.PHASECHK.TRANS64.TRYWAIT P1, [UR4+0x20], R0 ;  /* 0x00002000ff0075a7 */ /* 0x0005260008021104 */
[----:B------:R-:W-:Y:S05]  /*2030*/  BRA.U !UP0, `(.L_x_32) ;  /* 0x0000000508047547 */ /* 0x000fea000b800000 */
[----:B------:R-:W-:Y:S01]  /*2040*/  UIADD3 UR21, UPT, UPT, UR51, UR13, URZ ;  /* 0x0000000d33157290 */ /* 0x000fe2000fffe0ff */
[----:B------:R-:W-:-:S11]  /*2050*/  UMOV UR6, UR15 ;  /* 0x0000000f00067c82 */ /* 0x000fd60008000000 */
.L_x_40:
[----:B------:R-:W-:Y:S01]  /*2060*/  ULEA UR7, UR6, UR14, 0x3 ;  /* 0x0000000e06077291 */ /* 0x000fe2000f8e18ff */
[----:B----4-:R-:W-:Y:S01]  /*2070*/  @P3 MOV R2, 0x18000 ;  /* 0x0001800000023802 */ /* 0x010fe20000000f00 */
[----:B-12-4-:R-:W-:Y:S10]  /*2080*/  @P1 BRA `(.L_x_33) ;  /* 0x00000000000c1947 */ /* 0x016ff40003800000 */
[----:B------:R-:W-:-:S04]  /*2090*/  SHF.L.U32 R3, R12, 0x1f, RZ ;  /* 0x0000001f0c037819 */ /* 0x000fc800000006ff */
[----:B-1-3--:R-:W1:Y:S02]  /*20a0*/  SYNCS.PHASECHK.TRANS64.TRYWAIT P0, [UR7+0x20], R3 ;  /* 0x00002003ff0075a7 */ /* 0x00ae640008001107 */
[----:B-1----:R-:W-:Y:S05]  /*20b0*/  @!P0 BRA `(.L_x_34) ;  /* 0x0000009c00948947 */ /* 0x002fea0003800000 */
.L_x_33:
[----:B------:R4:W-:Y:S01]  /*20c0*/  @P3 SYNCS.ARRIVE.TRANS64 RZ, [UR7], R2 ;  /* 0x00000002ffff39a7 */ /* 0x0009e20008000007 */
[----:B------:R-:W-:-:S04]  /*20d0*/  ULOP3.LUT UR4, UR31, 0x2, URZ, 0xfc, !UPT ;  /* 0x000000021f047892 */ /* 0x000fc8000f8efcff */
[----:B------:R-:W-:-:S09]  /*20e0*/  UISETP.NE.AND UP0, UPT, UR4, 0x2, UPT ;  /* 0x000000020400788c */ /* 0x000fd2000bf05270 */
[----:B------:R-:W-:Y:S05]  /*20f0*/  BRA.U UP0, `(.L_x_35) ;  /* 0x0000000100047547 */ /* 0x000fea000b800000 */
[----:B-1----:R-:W-:Y:S05]  /*2100*/  BPT.TRAP 0x1 ;  /* 0x000000040000795c */ /* 0x002fea0000300000 */
.L_x_35:
[----:B------:R-:W-:Y:S04]  /*2110*/  BSSY.RECONVERGENT B0, `(.L_x_36) ;  /* 0x0000003000007945 */ /* 0x000fe80003800200 */
[----:B------:R-:W-:Y:S05]  /*2120*/  @!P2 BRA `(.L_x_37) ;  /* 0x000000000004a947 */ /* 0x000fea0003800000 */
[----:B-1----:R-:W-:Y:S05]  /*2130*/  BPT.TRAP 0x1 ;  /* 0x000000040000795c */ /* 0x002fea0000300000 */
.L_x_37:
[----:B-1----:R-:W-:Y:S05]  /*2140*/  BSYNC.RECONVERGENT B0 ;  /* 0x0000000000007941 */ /* 0x002fea0003800200 */
.L_x_36:
[----:B------:R-:W-:Y:S01]  /*2150*/  UIADD3 UR4, UPT, UPT, UR6, 0x1, URZ ;  /* 0x0000000106047890 */ /* 0x000fe2000fffe0ff */
[----:B------:R-:W-:Y:S01]  /*2160*/  BSSY.RECONVERGENT B0, `(.L_x_38) ;  /* 0x000002a000007945 */ /* 0x000fe20003800200 */
[----:B---3--:R-:W-:Y:S02]  /*2170*/  ELECT P0, URZ, PT ;  /* 0x0000000000ff782f */ /* 0x008fe40003800000 */
[----:B------:R-:W-:-:S04]  /*2180*/  UISETP.NE.AND UP0, UPT, UR4, 0x4, UPT ;  /* 0x000000040400788c */ /* 0x000fc8000bf05270 */
[----:B------:R-:W-:Y:S02]  /*2190*/  USEL UR5, URZ, 0x1, UP0 ;  /* 0x00000001ff057887 */ /* 0x000fe40008000000 */
[----:B------:R-:W-:-:S04]  /*21a0*/  USEL UR15, UR4, URZ, UP0 ;  /* 0x000000ff040f7287 */ /* 0x000fc80008000000 */
[----:B------:R-:W-:Y:S01]  /*21b0*/  ULEA UR4, UR15, UR14, 0x3 ;  /* 0x0000000e0f047291 */ /* 0x000fe2000f8e18ff */
[----:B------:R-:W-:-:S04]  /*21c0*/  LOP3.LUT R12, R12, UR5, RZ, 0x3c, !PT ;  /* 0x000000050c0c7c12 */ /* 0x000fc8000f8e3cff */
[----:B--2---:R-:W-:-:S04]  /*21d0*/  SHF.L.U32 R0, R12, 0x1f, RZ ;  /* 0x0000001f0c007819 */ /* 0x004fc800000006ff */
[----:B------:R1:W2:Y:S01]  /*21e0*/  SYNCS.PHASECHK.TRANS64.TRYWAIT P1, [UR4+0x20], R0 ;  /* 0x00002000ff0075a7 */ /* 0x0002a20008021104 */
[----:B------:R-:W-:Y:S05]  /*21f0*/  @!P0 BRA `(.L_x_39) ;  /* 0x0000000000808947 */ /* 0x000fea0003800000 */
[----:B------:R-:W-:Y:S02]  /*2200*/  ULEA UR24, UR6, UR30, 0xd ;  /* 0x0000001e06187291 */ /* 0x000fe4000f8e68ff */
[----:B------:R-:W-:Y:S02]  /*2210*/  UIADD3 UR4, UP1, UPT, UR40, 0x80, URZ ;  /* 0x0000008028047890 */ /* 0x000fe4000ff3e0ff */
[----:B------:R-:W-:Y:S02]  /*2220*/  ULEA UR24, UR24, UR14, 0x2 ;  /* 0x0000000e18187291 */ /* 0x000fe4000f8e10ff */
[----:B------:R-:W-:Y:S02]  /*2230*/  USHF.L.U32 UR34, UR13, 0x6, URZ ;  /* 0x000000060d227899 */ /* 0x000fe400080006ff */
[----:B------:R-:W-:Y:S02]  /*2240*/  ULEA UR8, UR6, UR14, 0xe ;  /* 0x0000000e06087291 */ /* 0x000fe4000f8e70ff */
[----:B------:R-:W-:-:S02]  /*2250*/  UIADD3 UR22, UP0, UPT, UR40, 0x180, URZ ;  /* 0x0000018028167890 */ /* 0x000fc4000ff1e0ff */
[----:B------:R-:W-:Y:S02]  /*2260*/  ULOP3.LUT UR33, UR7, 0xfefffff8, URZ, 0xc0, !UPT ;  /* 0xfefffff807217892 */ /* 0x000fe4000f8ec0ff */
[----:B------:R-:W-:Y:S02]  /*2270*/  UIADD3.X UR5, UPT, UPT, URZ, UR41, URZ, UP1, !UPT ;  /* 0x00000029ff057290 */ /* 0x000fe40008ffe4ff */
[----:B------:R-:W-:Y:S02]  /*2280*/  UIADD3 UR32, UPT, UPT, UR24, 0x8400, URZ ;  /* 0x0000840018207890 */ /* 0x000fe4000fffe0ff */
[----:B------:R-:W-:Y:S02]  /*2290*/  UPRMT UR10, URZ, 0x5410, UR29 ;  /* 0x00005410ff0a7896 */ /* 0x000fe4000800001d */
[----:B------:R-:W-:Y:S02]  /*22a0*/  UIADD3 UR26, UPT, UPT, UR34, 0x20, URZ ;  /* 0x00000020221a7890 */ /* 0x000fe4000fffe0ff */
[----:B------:R-:W-:-:S02]  /*22b0*/  UIADD3 UR24, UPT, UPT, UR24, 0xc400, URZ ;  /* 0x0000c40018187890 */ /* 0x000fc4000fffe0ff */
        /* <DEDUP_REMOVED lines=13> */
[----:B------:R-:W-:Y:S01]  /*2390*/  UMOV UR12, UR36 ;  /* 0x00000024000c7c82 */ /* 0x000fe20008000000 */
[----:B------:R-:W-:Y:S01]  /*23a0*/  UMOV UR9, UR33 ;  /* 0x0000002100097c82 */ /* 0x000fe20008000000 */
[----:B------:R3:W-:Y:S01]  /*23b0*/  UTMALDG.3D.MULTICAST.2CTA [UR24], [UR4], UR10, desc[UR38] ;  /* 0x00002618040073b4 */ /* 0x0007e2000821180a */
[----:B------:R1:W-:Y:S01]  /*23c0*/  UTMALDG.3D.2CTA [UR16], [UR22], desc[UR38] ;  /* 0x00002610160075b4 */ /* 0x0003e20008211000 */
[----:B---3--:R-:W-:-:S02]  /*23d0*/  UMOV UR10, UR26 ;  /* 0x0000001a000a7c82 */ /* 0x008fc40008000000 */
[----:B------:R1:W-:Y:S02]  /*23e0*/  UTMALDG.3D.2CTA [UR8], [UR22], desc[UR38] ;  /* 0x00002608160075b4 */ /* 0x0003e40008211000 */
[----:B-1----:R-:W-:Y:S01]  /*23f0*/  NOP ;  /* 0x0000000000007918 */ /* 0x002fe20000000000 */
.L_x_39:
[----:B------:R-:W-:Y:S05]  /*2400*/  BSYNC.RECONVERGENT B0 ;  /* 0x0000000000007941 */ /* 0x000fea0003800200 */
.L_x_38:
[----:B------:R-:W-:Y:S01]  /*2410*/  UIADD3 UR13, UPT, UPT, UR13, 0x1, URZ ;  /* 0x000000010d0d7890 */ /* 0x000fe2000fffe0ff */
[----:B------:R-:W-:-:S03]  /*2420*/  UMOV UR6, UR15 ;  /* 0x0000000f00067c82 */ /* 0x000fc60008000000 */
[----:B------:R-:W-:-:S09]  /*2430*/  UISETP.NE.AND UP0, UPT, UR13, UR21, UPT ;  /* 0x000000150d00728c */ /* 0x000fd2000bf05270 */
[----:B------:R-:W-:Y:S05]  /*2440*/  BRA.U UP0, `(.L_x_40) ;  /* 0xfffffffd00047547 */ /* 0x000fea000b83ffff */
.L_x_32:
[C---:B------:R-:W-:Y:S01]  /*2450*/  LEA R3, R11.reuse, UR14, 0x3 ;  /* 0x0000000e0b037c11 */ /* 0x040fe2000f8e18ff */
[----:B------:R-:W-:Y:S01]  /*2460*/  NOP ;  /* 0x0000000000007918 */ /* 0x000fe20000000000 */
[----:B-12---:R-:W-:Y:S02]  /*2470*/  SHF.L.U32 R0, R10, 0x1f, RZ ;  /* 0x0000001f0a007819 */ /* 0x006fe400000006ff */
[----:B------:R-:W-:Y:S02]  /*2480*/  LEA R4, R11, UR14, 0x4 ;  /* 0x0000000e0b047c11 */ /* 0x000fe4000f8e20ff */
[----:B---3--:R-:W1:Y:S02]  /*2490*/  SYNCS.PHASECHK.TRANS64.TRYWAIT P0, [R3+URZ+0x90], R0 ;  /* 0x00009000030075a7 */ /* 0x008e6400080011ff */
[----:B-1----:R-:W-:Y:S05]  /*24a0*/  @!P0 BRA `(.L_x_41) ;  /* 0x0000009800b08947 */ /* 0x002fea0003800000 */
.L_x_190:
[----:B------:R-:W2:Y:S01]  /*24b0*/  LDS.128 R4, [R4+0x120] ;  /* 0x0001200004047984 */ /* 0x000ea20000000c00 */
[----:B------:R-:W-:Y:S01]  /*24c0*/  UISETP.GE.AND UP0, UPT, UR45, 0x1, UPT ;  /* 0x000000012d00788c */ /* 0x000fe2000bf06270 */
[----:B------:R-:W-:Y:S01]  /*24d0*/  @!PT LDS RZ, [RZ] ;  /* 0x00000000fffff984 */ /* 0x000fe20000000800 */
[----:B------:R-:W-:Y:S01]  /*24e0*/  @!PT LDS RZ, [RZ] ;  /* 0x00000000fffff984 */ /* 0x000fe20000000800 */
[----:B------:R-:W-:Y:S01]  /*24f0*/  @!PT LDS RZ, [RZ] ;  /* 0x00000000fffff984 */ /* 0x000fe20000000800 */
[----:B------:R-:W-:Y:S01]  /*2500*/  @!PT LDS RZ, [RZ] ;  /* 0x00000000fffff984 */ /* 0x000fe20000000800 */
[----:B------:R3:W-:Y:S06]  /*2510*/  MEMBAR.ALL.CTA ;  /* 0x0000000000007992 */ /* 0x0007ec0000008000 */
[----:B---3--:R-:W3:Y:S01]  /*2520*/  FENCE.VIEW.ASYNC.S ;  /* 0x00000000000073c6 */ /* 0x008ee20000000000 */
[----:B--2---:R-:W-:-:S13]  /*2530*/  LOP3.LUT P0, RZ, R6, 0x1, RZ, 0xc0, !PT ;  /* 0x0000000106ff7812 */ /* 0x004fda000780c0ff */
[----:B---3--:R-:W-:Y:S01]  /*2540*/  VOTEU.ANY UP1, P0 ;  /* 0x0000000000ff7886 */ /* 0x008fe20000020100 */
[----:B------:R-:W-:-:S13]  /*2550*/  PLOP3.LUT P0, PT, PT, PT, UP1, 0x80, 0x8 ;  /* 0x000000000008781c */ /* 0x000fda0003f0f018 */
[----:B-1----:R-:W-:Y:S02]  /*2560*/  @P0 LOP3.LUT R0, R5, 0xffff, RZ, 0xc0, !PT ;  /* 0x0000ffff05000812 */ /* 0x002fe400078ec0ff */
[----:B----4-:R-:W-:Y:S02]  /*2570*/  @P0 MOV R2, R4 ;  /* 0x0000000400020202 */ /* 0x010fe40000000f00 */
[----:B------:R-:W-:Y:S01]  /*2580*/  @P0 R2UR UR5, R0 ;  /* 0x00000000000502ca */ /* 0x000fe200000e0000 */
[----:B------:R-:W-:Y:S01]  /*2590*/  VIADD R0, R3, 0xa0 ;  /* 0x000000a003007836 */ /* 0x000fe20000000000 */
[----:B------:R-:W-:Y:S02]  /*25a0*/  @P0 SHF.R.U32.HI R4, RZ, 0x10, R5 ;  /* 0x00000010ff040819 */ /* 0x000fe40000011605 */
[----:B------:R-:W-:Y:S02]  /*25b0*/  @P0 R2UR UR6, R2 ;  /* 0x00000000020602ca */ /* 0x000fe400000e0000 */
[----:B------:R-:W-:-:S02]  /*25c0*/  PRMT R0, RZ, 0x654, R0 ;  /* 0x00000654ff007816 */ /* 0x000fc40000000000 */
[----:B------:R-:W-:Y:S02]  /*25d0*/  @P0 R2UR UR4, R4 ;  /* 0x00000000040402ca */ /* 0x000fe400000e0000 */
[----:B------:R1:W-:Y:S03]  /*25e0*/  SYNCS.ARRIVE.TRANS64.RED.A1T0 RZ, [R0+URZ], RZ ;  /* 0x000000ff00ff79a7 */ /* 0x0003e600081004ff */
[----:B------:R-:W-:-:S04]  /*25f0*/  @UP1 UMOV UR42, UR5 ;  /* 0x00000005002a1c82 */ /* 0x000fc80008000000 */
[----:B------:R-:W-:-:S04]  /*2600*/  @UP1 UMOV UR43, UR6 ;  /* 0x00000006002b1c82 */ /* 0x000fc80008000000 */
[----:B------:R-:W-:Y:S01]  /*2610*/  @UP1 UMOV UR36, UR4 ;  /* 0x0000000400241c82 */ /* 0x000fe20008000000 */
[----:B------:R-:W-:Y:S05]  /*2620*/  BRA.U !UP0, `(.L_x_42) ;  /* 0x0000000108d47547 */ /* 0x000fea000b800000 */
[----:B------:R-:W2:Y:S01]  /*2630*/  LDCU.128 UR16, c[0x0][0xb10] ;  /* 0x00016200ff1077ac */ /* 0x000ea20008000c00 */
[----:B------:R-:W3:Y:S01]  /*2640*/  LDCU UR23, c[0x0][0xb20] ;  /* 0x00016400ff1777ac */ /* 0x000ee20008000800 */
[----:B------:R-:W4:Y:S01]  /*2650*/  LDCU UR22, c[0x0][0xb0c] ;  /* 0x00016180ff1677ac */ /* 0x000f220008000800 */
[----:B------:R-:W1:Y:S01]  /*2660*/  LDCU.64 UR8, c[0x0][0xb28] ;  /* 0x00016500ff0877ac */ /* 0x000e620008000a00 */
[----:B------:R-:W-:Y:S02]  /*2670*/  UISETP.NE.AND UP3, UPT, UR45, 0x1, UPT ;  /* 0x000000012d00788c */ /* 0x000fe4000bf65270 */
[----:B--2---:R-:W-:Y:S02]  /*2680*/  UIMAD.WIDE.U32 UR6, UR44, UR19, URZ ;  /* 0x000000132c0672a5 */ /* 0x004fe4000f8e00ff */
[----:B------:R-:W-:Y:S02]  /*2690*/  UIMAD.WIDE.U32 UR4, UR46, UR16, URZ ;  /* 0x000000102e0472a5 */ /* 0x000fe4000f8e00ff */
[----:B------:R-:W-:-:S02]  /*26a0*/  UISETP.NE.AND UP0, UPT, UR18, 0x1, UPT ;  /* 0x000000011200788c */ /* 0x000fc4000bf05270 */
[----:B------:R-:W-:Y:S01]  /*26b0*/  UIMAD.WIDE.U32 UR20, UR42, UR19, URZ ;  /* 0x000000132a1472a5 */ /* 0x000fe2000f8e00ff */
[----:B------:R-:W-:Y:S02]  /*26c0*/  UMOV UR6, UR7 ;  /* 0x0000000700067c82 */ /* 0x000fe40008000000 */
[----:B------:R-:W-:Y:S01]  /*26d0*/  UMOV UR4, UR5 ;  /* 0x0000000500047c82 */ /* 0x000fe20008000000 */
[----:B---3--:R-:W-:Y:S02]  /*26e0*/  USHF.R.U32.HI UR6, URZ, UR23, UR6 ;  /* 0x00000017ff067299 */ /* 0x008fe40008011606 */
[----:B----4-:R-:W-:Y:S02]  /*26f0*/  UISETP.NE.AND UP2, UPT, UR22, 0x1, UPT ;  /* 0x000000011600788c */ /* 0x010fe4000bf45270 */
[----:B------:R-:W-:Y:S02]  /*2700*/  USHF.R.U32.HI UR4, URZ, UR17, UR4 ;  /* 0x00000011ff047299 */ /* 0x000fe40008011604 */
[----:B------:R-:W-:-:S02]  /*2710*/  USEL UR5, UR44, UR6, !UP0 ;  /* 0x000000062c057287 */ /* 0x000fc4000c000000 */
[----:B------:R-:W-:Y:S02]  /*2720*/  USEL UR6, UR46, UR4, !UP2 ;  /* 0x000000042e067287 */ /* 0x000fe4000d000000 */
[----:B-1----:R-:W-:Y:S01]  /*2730*/  UIMAD.WIDE.U32 UR10, UR5, UR8, URZ ;  /* 0x00000008050a72a5 */ /* 0x002fe2000f8e00ff */
[----:B------:R-:W-:Y:S01]  /*2740*/  UMOV UR4, UR21 ;  /* 0x0000001500047c82 */ /* 0x000fe20008000000 */
[----:B------:R-:W-:Y:S02]  /*2750*/  UIMAD.WIDE.U32 UR12, UR43, UR16, URZ ;  /* 0x000000102b0c72a5 */ /* 0x000fe4000f8e00ff */
[----:B------:R-:W-:-:S03]  /*2760*/  UIMAD.WIDE.U32 UR20, UR6, UR8, URZ ;  /* 0x00000008061472a5 */ /* 0x000fc6000f8e00ff */
[----:B------:R-:W-:Y:S01]  /*2770*/  UMOV UR10, UR11 ;  /* 0x0000000b000a7c82 */ /* 0x000fe20008000000 */
[----:B------:R-:W-:Y:S02]  /*2780*/  USHF.R.U32.HI UR4, URZ, UR23, UR4 ;  /* 0x00000017ff047299 */ /* 0x000fe40008011604 */
[----:B------:R-:W-:Y:S01]  /*2790*/  @UP3 USHF.R.U32.HI UR5, URZ, UR9, UR10 ;  /* 0x00000009ff053299 */ /* 0x000fe2000801160a */
[----:B------:R-:W-:Y:S01]  /*27a0*/  UMOV UR12, UR13 ;  /* 0x0000000d000c7c82 */ /* 0x000fe20008000000 */
[----:B------:R-:W-:Y:S01]  /*27b0*/  UMOV UR20, UR21 ;  /* 0x0000001500147c82 */ /* 0x000fe20008000000 */
[----:B------:R-:W-:Y:S02]  /*27c0*/  USHF.R.U32.HI UR17, URZ, UR17, UR12 ;  /* 0x00000011ff117299 */ /* 0x000fe4000801160c */
[----:B------:R-:W-:Y:S02]  /*27d0*/  USEL UR4, UR42, UR4, !UP0 ;  /* 0x000000042a047287 */ /* 0x000fe4000c000000 */
[----:B------:R-:W-:-:S02]  /*27e0*/  @UP3 USHF.R.U32.HI UR6, URZ, UR9, UR20 ;  /* 0x00000009ff063299 */ /* 0x000fc40008011614 */
[----:B------:R-:W-:Y:S02]  /*27f0*/  UIMAD UR7, UR45, UR5, URZ ;  /* 0x000000052d0772a4 */ /* 0x000fe4000f8e02ff */
[----:B------:R-:W-:Y:S02]  /*2800*/  USEL UR5, UR43, UR17, !UP2 ;  /* 0x000000112b057287 */ /* 0x000fe4000d000000 */
[----:B------:R-:W-:Y:S02]  /*2810*/  UIMAD UR10, UR45, UR6, URZ ;  /* 0x000000062d0a72a4 */ /* 0x000fe4000f8e02ff */
[----:B------:R-:W-:Y:S02]  /*2820*/  UISETP.GE.AND UP0, UPT, UR4, UR7, UPT ;  /* 0x000000070400728c */ /* 0x000fe4000bf06270 */
[----:B------:R-:W-:Y:S02]  /*2830*/  UIMAD.WIDE.U32 UR12, UR4, UR8, URZ ;  /* 0x00000008040c72a5 */ /* 0x000fe4000f8e00ff */
[----:B------:R-:W-:-:S02]  /*2840*/  UISETP.GE.OR UP0, UPT, UR5, UR10, UP0 ;  /* 0x0000000a0500728c */ /* 0x000fc40008706670 */
        /* <DEDUP_REMOVED lines=19> */
.L_x_42:
[----:B------:R-:W2:Y:S02]  /*2980*/  LDCU UR4, c[0x0][0xb30] ;  /* 0x00016600ff0477ac */ /* 0x000ea40008000800 */
[----:B--2---:R-:W-:-:S09]  /*2990*/  UISETP.NE.AND UP0, UPT, UR4, 0x1, UPT ;  /* 0x000000010400788c */ /* 0x004fd2000bf05270 */
        /* <DEDUP_REMOVED lines=14> */
[----:B------:R-:W-:Y:S02]  /*2a80*/  UIADD3 UR6, UPT, UPT, UR5, -UR4, URZ ;  /* 0x8000000405067290 */ /* 0x000fe4000fffe0ff */
[----:B------:R-:W-:Y:S02]  /*2a90*/  UIADD3 UR4, UPT, UPT, -UR5, UR4, URZ ;  /* 0x0000000405047290 */ /* 0x000fe4000fffe1ff */
[----:B------:R-:W-:Y:S02]  /*2aa0*/  UIMAD UR42, UR6, UR10, UR42 ;  /* 0x0000000a062a72a4 */ /* 0x000fe4000f8e022a */
[----:B------:R-:W-:-:S12]  /*2ab0*/  UIMAD UR43, UR4, UR12, UR43 ;  /* 0x0000000c042b72a4 */ /* 0x000fd8000f8e022b */
.L_x_43:
[----:B------:R-:W-:Y:S01]  /*2ac0*/  VIADD R11, R11, 0x1 ;  /* 0x000000010b0b7836 */ /* 0x000fe20000000000 */
[----:B------:R-:W-:Y:S02]  /*2ad0*/  R2UR UR5, R59 ;  /* 0x000000003b0572ca */ /* 0x000fe400000e0000 */
[----:B------:R-:W-:Y:S02]  /*2ae0*/  R2UR UR4, R58 ;  /* 0x000000003a0472ca */ /* 0x000fe400000e0000 */
[C---:B------:R-:W-:Y:S02]  /*2af0*/  ISETP.NE.AND P0, PT, R11.reuse, 0x2, PT ;  /* 0x000000020b00780c */ /* 0x040fe40003f05270 */
[----:B------:R-:W-:Y:S02]  /*2b00*/  PLOP3.LUT P1, PT, PT, PT, PT, 0x80, 0x8 ;  /* 0x000000000008781c */ /* 0x000fe40003f2f070 */
[----:B-1----:R-:W-:Y:S02]  /*2b10*/  SEL R0, RZ, 0x1, P0 ;  /* 0x00000001ff007807 */ /* 0x002fe40000000000 */
[----:B------:R-:W-:-:S02]  /*2b20*/  SEL R11, R11, RZ, P0 ;  /* 0x000000ff0b0b7207 */ /* 0x000fc40000000000 */
[----:B------:R-:W-:Y:S01]  /*2b30*/  LOP3.LUT R10, R10, R0, RZ, 0x3c, !PT ;  /* 0x000000000a0a7212 */ /* 0x000fe200078e3cff */
[----:B------:R-:W-:Y:S02]  /*2b40*/  UIADD3 UR16, UPT, UPT, UR43, UR5, URZ ;  /* 0x000000052b107290 */ /* 0x000fe4000fffe0ff */
[----:B------:R-:W-:Y:S01]  /*2b50*/  UIADD3 UR20, UPT, UPT, UR42, UR4, URZ ;  /* 0x000000042a147290 */ /* 0x000fe2000fffe0ff */
[----:B------:R-:W-:Y:S11]  /*2b60*/  BRA.U UP1, `(.L_x_44) ;  /* 0xffffffed01b07547 */ /* 0x000ff6000b83ffff */
[----:B------:R-:W-:Y:S01]  /*2b70*/  UIADD3 UR14, UPT, UPT, UR14, 0x20, URZ ;  /* 0x000000200e0e7890 */ /* 0x000fe2000fffe0ff */
[----:B------:R-:W-:-:S03]  /*2b80*/  SHF.L.U32 R2, R12, 0x1f, RZ ;  /* 0x0000001f0c027819 */ /* 0x000fc600000006ff */
[----:B------:R-:W-:-:S09]  /*2b90*/  ULEA UR4, UR15, UR14, 0x3 ;  /* 0x0000000e0f047291 */ /* 0x000fd2000f8e18ff */
[----:B------:R-:W1:Y:S02]  /*2ba0*/  SYNCS.PHASECHK.TRANS64.TRYWAIT P0, [UR4], R2 ;  /* 0x00000002ff0075a7 */ /* 0x000e640008001104 */
[----:B-1----:R-:W-:Y:S05]  /*2bb0*/  @!P0 BRA `(.L_x_45) ;  /* 0x0000009400008947 */ /* 0x002fea0003800000 */
.L_x_192:
[----:B------:R-:W-:-:S04]  /*2bc0*/  UIADD3 UR4, UPT, UPT, UR15, 0x1, URZ ;  /* 0x000000010f047890 */ /* 0x000fc8000fffe0ff */
[----:B------:R-:W-:-:S04]  /*2bd0*/  UISETP.NE.AND UP0, UPT, UR4, 0x4, UPT ;  /* 0x000000040400788c */ /* 0x000fc8000bf05270 */
[----:B------:R-:W-:Y:S02]  /*2be0*/  USEL UR6, URZ, 0x1, UP0 ;  /* 0x00000001ff067887 */ /* 0x000fe40008000000 */
[----:B------:R-:W-:-:S04]  /*2bf0*/  USEL UR4, UR4, URZ, UP0 ;  /* 0x000000ff04047287 */ /* 0x000fc80008000000 */
[----:B------:R-:W-:Y:S01]  /*2c00*/  ULEA UR5, UR4, UR14, 0x3 ;  /* 0x0000000e04057291 */ /* 0x000fe2000f8e18ff */
[----:B-1----:R-:W-:-:S04]  /*2c10*/  LOP3.LUT R2, R12, UR6, RZ, 0x3c, !PT ;  /* 0x000000060c027c12 */ /* 0x002fc8000f8e3cff */
[----:B------:R-:W-:-:S04]  /*2c20*/  SHF.L.U32 R3, R2, 0x1f, RZ ;  /* 0x0000001f02037819 */ /* 0x000fc800000006ff */
[----:B------:R-:W1:Y:S02]  /*2c30*/  SYNCS.PHASECHK.TRANS64.TRYWAIT P0, [UR5], R3 ;  /* 0x00000003ff0075a7 */ /* 0x000e640008001105 */
[----:B-1----:R-:W-:Y:S05]  /*2c40*/  @!P0 BRA `(.L_x_46) ;  /* 0x0000009000f48947 */ /* 0x002fea0003800000 */
.L_x_194:
[----:B------:R-:W-:-:S04]  /*2c50*/  UIADD3 UR4, UPT, UPT, UR4, 0x1, URZ ;  /* 0x0000000104047890 */ /* 0x000fc8000fffe0ff */
[----:B------:R-:W-:-:S04]  /*2c60*/  UISETP.NE.AND UP0, UPT, UR4, 0x4, UPT ;  /* 0x000000040400788c */ /* 0x000fc8000bf05270 */
[----:B------:R-:W-:Y:S02]  /*2c70*/  USEL UR6, URZ, 0x1, UP0 ;  /* 0x00000001ff067887 */ /* 0x000fe40008000000 */
[----:B------:R-:W-:-:S04]  /*2c80*/  USEL UR4, UR4, URZ, UP0 ;  /* 0x000000ff04047287 */ /* 0x000fc80008000000 */
[----:B------:R-:W-:Y:S01]  /*2c90*/  ULEA UR5, UR4, UR14, 0x3 ;  /* 0x0000000e04057291 */ /* 0x000fe2000f8e18ff */
[----:B------:R-:W-:-:S04]  /*2ca0*/  LOP3.LUT R2, R2, UR6, RZ, 0x3c, !PT ;  /* 0x0000000602027c12 */ /* 0x000fc8000f8e3cff */
[----:B-1----:R-:W-:-:S04]  /*2cb0*/  SHF.L.U32 R3, R2, 0x1f, RZ ;  /* 0x0000001f02037819 */ /* 0x002fc800000006ff */
[----:B------:R-:W1:Y:S02]  /*2cc0*/  SYNCS.PHASECHK.TRANS64.TRYWAIT P0, [UR5], R3 ;  /* 0x00000003ff0075a7 */ /* 0x000e640008001105 */
[----:B-1----:R-:W-:Y:S05]  /*2cd0*/  @!P0 BRA `(.L_x_47) ;  /* 0x0000009000e88947 */ /* 0x002fea0003800000 */
.L_x_196:
[----:B------:R-:W-:-:S04]  /*2ce0*/  UIADD3 UR4, UPT, UPT, UR4, 0x1, URZ ;  /* 0x0000000104047890 */ /* 0x000fc8000fffe0ff */
[----:B------:R-:W-:-:S04]  /*2cf0*/  UISETP.NE.AND UP0, UPT, UR4, 0x4, UPT ;  /* 0x000000040400788c */ /* 0x000fc8000bf05270 */
[----:B------:R-:W-:Y:S02]  /*2d00*/  USEL UR5, URZ, 0x1, UP0 ;  /* 0x00000001ff057887 */ /* 0x000fe40008000000 */
[----:B------:R-:W-:-:S04]  /*2d10*/  USEL UR4, UR4, URZ, UP0 ;  /* 0x000000ff04047287 */ /* 0x000fc80008000000 */
[----:B------:R-:W-:Y:S01]  /*2d20*/  ULEA UR4, UR4, UR14, 0x3 ;  /* 0x0000000e04047291 */ /* 0x000fe2000f8e18ff */
[----:B------:R-:W-:-:S04]  /*2d30*/  LOP3.LUT R2, R2, UR5, RZ, 0x3c, !PT ;  /* 0x0000000502027c12 */ /* 0x000fc8000f8e3cff */
[----:B------:R-:W-:Y:S01]  /*2d40*/  SHF.L.U32 R2, R2, 0x1f, RZ ;  /* 0x0000001f02027819 */ /* 0x000fe200000006ff */
[----:B-1----:R-:W-:-:S07]  /*2d50*/  IMAD.U32 R0, RZ, RZ, UR4 ;  /* 0x00000004ff007e24 */ /* 0x002fce000f8e00ff */
.L_x_48:
[----:B-1----:R1:W2:Y:S02]  /*2d60*/  SYNCS.PHASECHK.TRANS64.TRYWAIT P0, [R0+URZ], R2 ;  /* 0x00000002000075a7 */ /* 0x0022a400080011ff */
[----:B--2---:R-:W-:Y:S05]  /*2d70*/  @!P0 NANOSLEEP.SYNCS 0x989680 ;  /* 0x009896800000895d */ /* 0x004fea0003900000 */
[----:B------:R-:W2:Y:S02]  /*2d80*/  @!P0 SYNCS.PHASECHK.TRANS64 P0, [R0+URZ], R2 ;  /* 0x00000002000085a7 */ /* 0x000ea400080010ff */
[----:B--2---:R-:W-:Y:S05]  /*2d90*/  @P0 EXIT ;  /* 0x000000000000094d */ /* 0x004fea0003800000 */
[----:B------:R-:W-:Y:S05]  /*2da0*/  BRA `(.L_x_48) ;  /* 0xfffffffc00ec7947 */ /* 0x000fea000383ffff */
.L_x_22:
[----:B------:R-:W-:-:S04]  /*2db0*/  UISETP.NE.AND UP0, UPT, UR52, URZ, UPT ;  /* 0x000000ff3400728c */ /* 0x000fc8000bf05270 */
[----:B------:R-:W-:-:S09]  /*2dc0*/  UISETP.NE.OR UP0, UPT, UR21, 0x1, UP0 ;  /* 0x000000011500788c */ /* 0x000fd20008705670 */
[----:B------:R-:W-:Y:S05]  /*2dd0*/  BRA.U UP0, `(.L_x_49) ;  /* 0x0000000500487547 */ /* 0x000fea000b800000 */
[----:B------:R-:W-:Y:S01]  /*2de0*/  ISETP.GE.U32.AND P2, PT, R0, 0x8, PT ;  /* 0x000000080000780c */ /* 0x000fe20003f46070 */
[----:B------:R-:W-:Y:S01]  /*2df0*/  IMAD.MOV.U32 R12, RZ, RZ, 0x1 ;  /* 0x00000001ff0c7424 */ /* 0x000fe200078e00ff */
[----:B------:R-:W-:Y:S02]  /*2e00*/  CS2R R10, SRZ ;  /* 0x00000000000a7805 */ /* 0x000fe4000001ff00 */
[----:B------:R-:W-:Y:S01]  /*2e10*/  CS2R R8, SRZ ;  /* 0x0000000000087805 */ /* 0x000fe2000001ff00 */
[----:B------:R-:W-:Y:S01]  /*2e20*/  UMOV UR6, 0x400 ;  /* 0x0000040000067882 */ /* 0x000fe20000000000 */
[----:B------:R-:W-:Y:S01]  /*2e30*/  UMOV UR5, URZ ;  /* 0x000000ff00057c82 */ /* 0x000fe20008000000 */
[----:B------:R-:W-:-:S12]  /*2e40*/  ULEA UR6, UR52, UR6, 0x18 ;  /* 0x0000000634067291 */ /* 0x000fd8000f8ec0ff */
.L_x_53:
[----:B------:R-:W-:Y:S02]  /*2e50*/  LEA R2, R8, UR6, 0x3 ;  /* 0x0000000608027c11 */ /* 0x000fe4000f8e18ff */
[----:B------:R-:W-:-:S03]  /*2e60*/  SHF.L.U32 R4, R9, 0x1f, RZ ;  /* 0x0000001f09047819 */ /* 0x000fc600000006ff */
[----:B------:R-:W-:Y:S01]  /*2e70*/  VIADD R5, R2, 0x100 ;  /* 0x0000010002057836 */ /* 0x000fe20000000000 */
[----:B------:R-:W2:Y:S02]  /*2e80*/  SYNCS.PHASECHK.TRANS64.TRYWAIT P0, [R2+URZ+0xf0], R4 ;  /* 0x0000f004020075a7 */ /* 0x000ea400080011ff */
[----:B--2---:R-:W-:Y:S05]  /*2e90*/  @!P0 BRA `(.L_x_50) ;  /* 0x0000009000908947 */ /* 0x004fea0003800000 */
.L_x_197:
[----:B------:R-:W-:Y:S01]  /*2ea0*/  ULEA UR4, UR5, UR6, 0x3 ;  /* 0x0000000605047291 */ /* 0x000fe2000f8e18ff */
[----:B--2---:R-:W-:Y:S01]  /*2eb0*/  PRMT R2, RZ, 0x654, R5 ;  /* 0x00000654ff027816 */ /* 0x004fe20000000005 */
[----:B------:R-:W-:Y:S01]  /*2ec0*/  @!P2 IMAD.MOV.U32 R4, RZ, RZ, 0x10 ;  /* 0x00000010ff04a424 */ /* 0x000fe200078e00ff */
[----:B------:R-:W-:Y:S01]  /*2ed0*/  SHF.L.U32 R5, R12, 0x1f, RZ ;  /* 0x0000001f0c057819 */ /* 0x000fe200000006ff */
[----:B------:R-:W-:Y:S01]  /*2ee0*/  UIADD3 UR7, UPT, UPT, UR4, 0x90, URZ ;  /* 0x0000009004077890 */ /* 0x000fe2000fffe0ff */
[----:B------:R2:W-:Y:S05]  /*2ef0*/  SYNCS.ARRIVE.TRANS64.RED.A1T0 RZ, [R2+URZ], RZ ;  /* 0x000000ff02ff79a7 */ /* 0x0005ea00081004ff */
[----:B------:R-:W-:Y:S01]  /*2f00*/  IMAD.U32 R6, RZ, RZ, UR7 ;  /* 0x00000007ff067e24 */ /* 0x000fe2000f8e00ff */
[----:B------:R-:W3:Y:S04]  /*2f10*/  SYNCS.PHASECHK.TRANS64.TRYWAIT P0, [UR4+0xa0], R5 ;  /* 0x0000a005ff0075a7 */ /* 0x000ee80008001104 */
[----:B------:R-:W-:Y:S01]  /*2f20*/  PRMT R6, R0, 0x654, R6 ;  /* 0x0000065400067816 */ /* 0x000fe20000000006 */
[----:B--23--:R-:W-:Y:S06]  /*2f30*/  @!P0 BRA `(.L_x_51) ;  /* 0x00000090007c8947 */ /* 0x00cfec0003800000 */
.L_x_199:
[----:B------:R-:W-:Y:S01]  /*2f40*/  ULEA UR8, UR5, UR6, 0x4 ;  /* 0x0000000605087291 */ /* 0x000fe2000f8e20ff */
[----:B------:R-:W-:Y:S01]  /*2f50*/  SEL R3, R6, R3, !P2 ;  /* 0x0000000306037207 */ /* 0x000fe20005000000 */
[----:B------:R-:W-:Y:S01]  /*2f60*/  UIADD3 UR9, UPT, UPT, UR4, 0x90, URZ ;  /* 0x0000009004097890 */ /* 0x000fe2000fffe0ff */
[----:B--2---:R-:W-:Y:S01]  /*2f70*/  LEA R2, R11, UR6, 0x3 ;  /* 0x000000060b027c11 */ /* 0x004fe2000f8e18ff */
[----:B------:R-:W-:Y:S01]  /*2f80*/  UIADD3 UR8, UPT, UPT, UR8, 0x120, URZ ;  /* 0x0000012008087890 */ /* 0x000fe2000fffe0ff */
[----:B------:R2:W-:Y:S01]  /*2f90*/  @!P2 SYNCS.ARRIVE.TRANS64.RED RZ, [R3+URZ], R4 ;  /* 0x0000000403ffa9a7 */ /* 0x0005e200080004ff */
[----:B------:R-:W-:Y:S01]  /*2fa0*/  UIADD3 UR4, UPT, UPT, UR5, 0x1, URZ ;  /* 0x0000000105047890 */ /* 0x000fe2000fffe0ff */
[----:B------:R-:W-:-:S03]  /*2fb0*/  VIADD R8, R8, 0x1 ;  /* 0x0000000108087836 */ /* 0x000fc60000000000 */
[----:B------:R-:W-:Y:S02]  /*2fc0*/  UISETP.NE.AND UP0, UPT, UR4, 0x2, UPT ;  /* 0x000000020400788c */ /* 0x000fe4000bf05270 */
[----:B------:R-:W-:Y:S01]  /*2fd0*/  ISETP.NE.AND P0, PT, R8, 0x2, PT ;  /* 0x000000020800780c */ /* 0x000fe20003f05270 */
[----:B------:R-:W-:Y:S06]  /*2fe0*/  UGETNEXTWORKID.BROADCAST [UR8], [UR9] ;  /* 0x00000000080073ca */ /* 0x000fec0008000100 */
[----:B------:R-:W-:Y:S02]  /*2ff0*/  USEL UR7, URZ, 0x1, UP0 ;  /* 0x00000001ff077887 */ /* 0x000fe40008000000 */
[----:B------:R-:W-:-:S04]  /*3000*/  USEL UR5, UR4, URZ, UP0 ;  /* 0x000000ff04057287 */ /* 0x000fc80008000000 */
[----:B------:R-:W-:Y:S02]  /*3010*/  LOP3.LUT R12, R12, UR7, RZ, 0x3c, !PT ;  /* 0x000000070c0c7c12 */ /* 0x000fe4000f8e3cff */
[----:B--2---:R-:W-:-:S04]  /*3020*/  SHF.L.U32 R4, R10, 0x1f, RZ ;  /* 0x0000001f0a047819 */ /* 0x004fc800000006ff */
[----:B------:R-:W2:Y:S02]  /*3030*/  SYNCS.PHASECHK.TRANS64.TRYWAIT P1, [R2+URZ+0x90], R4 ;  /* 0x00009004020075a7 */ /* 0x000ea400080211ff */
[----:B--2---:R-:W-:Y:S05]  /*3040*/  @!P1 BRA `(.L_x_52) ;  /* 0x0000009000509947 */ /* 0x004fea0003800000 */
.L_x_200:
[C---:B--2---:R-:W-:Y:S01]  /*3050*/  LEA R4, R11.reuse, UR6, 0x4 ;  /* 0x000000060b047c11 */ /* 0x044fe2000f8e20ff */
[----:B------:R-:W-:Y:S01]  /*3060*/  VIADD R2, R2, 0xa0 ;  /* 0x000000a002027836 */ /* 0x000fe20000000000 */
[----:B------:R-:W-:Y:S01]  /*3070*/  SEL R8, R8, RZ, P0 ;  /* 0x000000ff08087207 */ /* 0x000fe20000000000 */
[----:B------:R-:W-:-:S03]  /*3080*/  VIADD R11, R11, 0x1 ;  /* 0x000000010b0b7836 */ /* 0x000fc60000000000 */
[----:B------:R-:W2:Y:S01]  /*3090*/  LDS.128 R4, [R4+0x120] ;  /* 0x0001200004047984 */ /* 0x000ea20000000c00 */
[----:B------:R-:W-:Y:S02]  /*30a0*/  PRMT R2, RZ, 0x654, R2 ;  /* 0x00000654ff027816 */ /* 0x000fe40000000002 */
[C---:B------:R-:W-:Y:S01]  /*30b0*/  ISETP.NE.AND P1, PT, R11.reuse, 0x2, PT ;  /* 0x000000020b00780c */ /* 0x040fe20003f25270 */
[----:B------:R-:W-:Y:S01]  /*30c0*/  @!PT LDS RZ, [RZ] ;  /* 0x00000000fffff984 */ /* 0x000fe20000000800 */
[----:B------:R-:W-:Y:S01]  /*30d0*/  @!PT LDS RZ, [RZ] ;  /* 0x00000000fffff984 */ /* 0x000fe20000000800 */
[----:B------:R-:W-:Y:S01]  /*30e0*/  @!PT LDS RZ, [RZ] ;  /* 0x00000000fffff984 */ /* 0x000fe20000000800 */
[----:B------:R-:W-:Y:S01]  /*30f0*/  @!PT LDS RZ, [RZ] ;  /* 0x00000000fffff984 */ /* 0x000fe20000000800 */
[----:B------:R3:W-:Y:S06]  /*3100*/  MEMBAR.ALL.CTA ;  /* 0x0000000000007992 */ /* 0x0007ec0000008000 */
[----:B---3--:R-:W3:Y:S01]  /*3110*/  FENCE.VIEW.ASYNC.S ;  /* 0x00000000000073c6 */ /* 0x008ee20000000000 */
[----:B------:R-:W-:Y:S01]  /*3120*/  SEL R11, R11, RZ, P1 ;  /* 0x000000ff0b0b7207 */ /* 0x000fe20000800000 */
[----:B---3--:R3:W-:Y:S01]  /*3130*/  SYNCS.ARRIVE.TRANS64.RED.A1T0 RZ, [R2+URZ], RZ ;  /* 0x000000ff02ff79a7 */ /* 0x0087e200081004ff */
[----:B--2---:R-:W-:-:S02]  /*3140*/  LOP3.LUT P3, RZ, R6, 0x1, RZ, 0xc0, !PT ;  /* 0x0000000106ff7812 */ /* 0x004fc4000786c0ff */
[----:B------:R-:W-:-:S04]  /*3150*/  SEL R4, RZ, 0x1, P1 ;  /* 0x00000001ff047807 */ /* 0x000fc80000800000 */
[----:B------:R-:W-:Y:S02]  /*3160*/  LOP3.LUT R10, R10, R4, RZ, 0x3c, !PT ;  /* 0x000000040a0a7212 */ /* 0x000fe400078e3cff */
[----:B---3--:R-:W-:-:S04]  /*3170*/  SEL R2, RZ, 0x1, P0 ;  /* 0x00000001ff027807 */ /* 0x008fc80000000000 */
[----:B------:R-:W-:Y:S01]  /*3180*/  LOP3.LUT R9, R9, R2, RZ, 0x3c, !PT ;  /* 0x0000000209097212 */ /* 0x000fe200078e3cff */
[----:B------:R-:W-:Y:S06]  /*3190*/  @P3 BRA `(.L_x_53) ;  /* 0xfffffffc002c3947 */ /* 0x000fec000383ffff */
[----:B------:R-:W-:Y:S01]  /*31a0*/  ULEA UR4, UR5, UR6, 0x3 ;  /* 0x0000000605047291 */ /* 0x000fe2000f8e18ff */
[----:B------:R-:W-:-:S08]  /*31b0*/  SHF.L.U32 R2, R12, 0x1f, RZ ;  /* 0x0000001f0c027819 */ /* 0x000fd000000006ff */
[----:B------:R-:W2:Y:S02]  /*31c0*/  SYNCS.PHASECHK.TRANS64 P0, [UR4+0xa0], R2 ;  /* 0x0000a002ff0075a7 */ /* 0x000ea40008001004 */
[----:B--2---:R-:W-:Y:S05]  /*31d0*/  @P0 BRA `(.L_x_54) ;  /* 0x0000000000080947 */ /* 0x004fea0003800000 */
[----:B------:R-:W2:Y:S02]  /*31e0*/  SYNCS.PHASECHK.TRANS64.TRYWAIT P0, [UR4+0xa0], R2 ;  /* 0x0000a002ff0075a7 */ /* 0x000ea40008001104 */
[----:B--2---:R-:W-:Y:S05]  /*31f0*/  @!P0 BRA `(.L_x_55) ;  /* 0x0000008c00f88947 */ /* 0x004fea0003800000 */
.L_x_54:
[----:B------:R-:W-:-:S04]  /*3200*/  UIADD3 UR7, UPT, UPT, UR5, 0x1, URZ ;  /* 0x0000000105077890 */ /* 0x000fc8000fffe0ff */
[----:B------:R-:W-:-:S04]  /*3210*/  UISETP.NE.AND UP0, UPT, UR7, 0x2, UPT ;  /* 0x000000020700788c */ /* 0x000fc8000bf05270 */
[----:B------:R-:W-:Y:S02]  /*3220*/  USEL UR8, URZ, 0x1, UP0 ;  /* 0x00000001ff087887 */ /* 0x000fe40008000000 */
[----:B------:R-:W-:-:S04]  /*3230*/  USEL UR7, UR7, URZ, UP0 ;  /* 0x000000ff07077287 */ /* 0x000fc80008000000 */
[----:B------:R-:W-:Y:S01]  /*3240*/  ULEA UR7, UR7, UR6, 0x3 ;  /* 0x0000000607077291 */ /* 0x000fe2000f8e18ff */
[----:B--2---:R-:W-:-:S04]  /*3250*/  LOP3.LUT R2, R12, UR8, RZ, 0x3c, !PT ;  /* 0x000000080c027c12 */ /* 0x004fc8000f8e3cff */
[----:B------:R-:W-:-:S04]  /*3260*/  SHF.L.U32 R0, R2, 0x1f, RZ ;  /* 0x0000001f02007819 */ /* 0x000fc800000006ff */
[----:B------:R-:W2:Y:S02]  /*3270*/  SYNCS.PHASECHK.TRANS64 P0, [UR7+0xa0], R0 ;  /* 0x0000a000ff0075a7 */ /* 0x000ea40008001007 */
[----:B-12---:R-:W-:Y:S05]  /*3280*/  @P0 EXIT ;  /* 0x000000000000094d */ /* 0x006fea0003800000 */
[----:B------:R-:W-:Y:S02]  /*3290*/  SHF.L.U32 R2, R2, 0x1f, RZ ;  /* 0x0000001f02027819 */ /* 0x000fe400000006ff */
[----:B------:R-:W-:-:S07]  /*32a0*/  MOV R0, UR7 ;  /* 0x0000000700007c02 */ /* 0x000fce0008000f00 */
.L_x_56:
[----:B-1----:R1:W2:Y:S02]  /*32b0*/  SYNCS.PHASECHK.TRANS64.TRYWAIT P0, [R0+URZ+0xa0], R2 ;  /* 0x0000a002000075a7 */ /* 0x0022a400080011ff */
[----:B--2---:R-:W-:Y:S05]  /*32c0*/  @!P0 NANOSLEEP.SYNCS 0x989680 ;  /* 0x009896800000895d */ /* 0x004fea0003900000 */
[----:B------:R-:W2:Y:S02]  /*32d0*/  @!P0 SYNCS.PHASECHK.TRANS64 P0, [R0+URZ+0xa0], R2 ;  /* 0x0000a002000085a7 */ /* 0x000ea400080010ff */
[----:B--2---:R-:W-:Y:S05]  /*32e0*/  @P0 EXIT ;  /* 0x000000000000094d */ /* 0x004fea0003800000 */
[----:B------:R-:W-:Y:S05]  /*32f0*/  BRA `(.L_x_56) ;  /* 0xfffffffc00ec7947 */ /* 0x000fea000383ffff */
.L_x_49:
[----:B------:R-:W-:Y:S05]  /*3300*/  BRA.U UP5, `(.L_x_57) ;  /* 0x0000001505487547 */ /* 0x000fea000b800000 */
[----:B------:R-:W-:Y:S01]  /*3310*/  UMOV UR4, 0x40 ;  /* 0x0000004000047882 */ /* 0x000fe20000000000 */
[----:B------:R-:W-:Y:S01]  /*3320*/  NOP ;  /* 0x0000000000007918 */ /* 0x000fe20000000000 */
[----:B------:R-:W-:Y:S01]  /*3330*/  ULEA UR5, UR52, UR4, 0x18 ;  /* 0x0000000434057291 */ /* 0x000fe2000f8ec0ff */
[----:B------:R-:W-:Y:S02]  /*3340*/  UMOV UR6, 0x400 ;  /* 0x0000040000067882 */ /* 0x000fe40000000000 */
[----:B------:R-:W-:-:S06]  /*3350*/  ULEA UR6, UR52, UR6, 0x18 ;  /* 0x0000000634067291 */ /* 0x000fcc000f8ec0ff */
[----:B------:R-:W2:Y:S02]  /*3360*/  LDS.U8 R0, [UR5+0x1c] ;  /* 0x00001c05ff007984 */ /* 0x000ea40008000000 */
[----:B--2---:R-:W-:-:S13]  /*3370*/  ISETP.NE.AND P0, PT, R0, RZ, PT ;  /* 0x000000ff0000720c */ /* 0x004fda0003f05270 */
[----:B------:R-:W-:Y:S05]  /*3380*/  @P0 BRA `(.L_x_58) ;  /* 0x0000000400080947 */ /* 0x000fea0003800000 */
[----:B------:R-:W-:Y:S02]  /*3390*/  UISETP.NE.U32.AND UP1, UPT, UR68, 0x1, UPT ;  /* 0x000000014400788c */ /* 0x000fe4000bf25070 */
[----:B------:R-:W-:-:S07]  /*33a0*/  UIADD3 UR7, UPT, UPT, UR5, 0x8, URZ ;  /* 0x0000000805077890 */ /* 0x000fce000fffe0ff */
[----:B------:R-:W-:Y:S05]  /*33b0*/  BRA.U !UP1, `(.L_x_59) ;  /* 0x00000001099c7547 */ /* 0x000fea000b800000 */
[----:B------:R-:W-:Y:S01]  /*33c0*/  ELECT P0, URZ, PT ;  /* 0x0000000000ff782f */ /* 0x000fe20003800000 */
[----:B------:R-:W-:-:S12]  /*33d0*/  BSSY B0, `(.L_x_59) ;  /* 0x0000025000007945 */ /* 0x000fd80003800000 */
[----:B------:R-:W-:Y:S05]  /*33e0*/  @!P0 BRA `(.L_x_60) ;  /* 0x00000000008c8947 */ /* 0x000fea0003800000 */
[----:B------:R-:W-:-:S05]  /*33f0*/  UMOV UR4, 0x10 ;  /* 0x0000001000047882 */ /* 0x000fca0000000000 */
[----:B------:R-:W-:Y:S04]  /*3400*/  DEPBAR.LE SB2, 0x36 ;  /* 0x0000ad800000791a */ /* 0x000fe80000000000 */
[----:B------:R-:W2:Y:S02]  /*3410*/  UTCATOMSWS.2CTA.FIND_AND_SET.ALIGN UP0, UR4, UR4 ;  /* 0x00000004000475e3 */ /* 0x000ea40008200800 */
[----:B--2---:R-:W-:Y:S01]  /*3420*/  MOV R10, UR4 ;  /* 0x00000004000a7c02 */ /* 0x004fe20008000f00 */
[----:B------:R-:W-:Y:S06]  /*3430*/  BRA.U UP0, `(.L_x_61) ;  /* 0x0000000100187547 */ /* 0x000fec000b800000 */
.L_x_62:
[----:B------:R-:W-:Y:S05]  /*3440*/  NANOSLEEP 0x64 ;  /* 0x000000640000795d */ /* 0x000fea0003800000 */
[----:B------:R-:W-:-:S05]  /*3450*/  UMOV UR4, 0x10 ;  /* 0x0000001000047882 */ /* 0x000fca0000000000 */
[----:B------:R-:W-:Y:S04]  /*3460*/  DEPBAR.LE SB2, 0x36 ;  /* 0x0000ad800000791a */ /* 0x000fe80000000000 */
[----:B------:R-:W2:Y:S02]  /*3470*/  UTCATOMSWS.2CTA.FIND_AND_SET.ALIGN UP0, UR4, UR4 ;  /* 0x00000004000475e3 */ /* 0x000ea40008200800 */
[----:B--2---:R-:W-:Y:S01]  /*3480*/  MOV R10, UR4 ;  /* 0x00000004000a7c02 */ /* 0x004fe20008000f00 */
[----:B------:R-:W-:Y:S05]  /*3490*/  BRA.U !UP0, `(.L_x_62) ;  /* 0xfffffffd08e87547 */ /* 0x000fea000b83ffff */
.L_x_61:
[----:B------:R-:W2:Y:S01]  /*34a0*/  LDS R6, [UR5+0x10] ;  /* 0x00001005ff067984 */ /* 0x000ea20008000800 */
[----:B------:R-:W-:Y:S01]  /*34b0*/  IMAD.U32 R0, RZ, RZ, UR6 ;  /* 0x00000006ff007e24 */ /* 0x000fe2000f8e00ff */
[----:B------:R-:W-:-:S03]  /*34c0*/  MOV R4, UR69 ;  /* 0x0000004500047c02 */ /* 0x000fc60008000f00 */
[----:B------:R-:W-:Y:S01]  /*34d0*/  VIADD R0, R0, 0x140 ;  /* 0x0000014000007836 */ /* 0x000fe20000000000 */
[----:B--2---:R-:W-:-:S04]  /*34e0*/  SHF.L.U32 R6, R6, 0x1f, RZ ;  /* 0x0000001f06067819 */ /* 0x004fc800000006ff */
[----:B------:R-:W2:Y:S02]  /*34f0*/  SYNCS.PHASECHK.TRANS64.TRYWAIT P0, [UR5+0x8], R6 ;  /* 0x00000806ff0075a7 */ /* 0x000ea40008001105 */
[----:B--2---:R-:W-:Y:S05]  /*3500*/  @P0 BRA `(.L_x_63) ;  /* 0x0000000000080947 */ /* 0x004fea0003800000 */
[----:B------:R-:W2:Y:S02]  /*3510*/  SYNCS.PHASECHK.TRANS64.TRYWAIT P0, [UR5+0x8], R6 ;  /* 0x00000806ff0075a7 */ /* 0x000ea40008001105 */
[----:B--2---:R-:W-:Y:S05]  /*3520*/  @!P0 BRA `(.L_x_64) ;  /* 0x0000008c00448947 */ /* 0x004fea0003800000 */
.L_x_63:
[----:B------:R-:W-:Y:S01]  /*3530*/  PRMT R4, R4, 0x654, R0 ;  /* 0x0000065404047816 */ /* 0x000fe20000000000 */
[----:B------:R-:W-:Y:S01]  /*3540*/  HFMA2 R0, -RZ, RZ, 0, 5.9604644775390625e-08 ;  /* 0x00000001ff007431 */ /* 0x000fe200000001ff */
[----:B------:R-:W-:Y:S01]  /*3550*/  UPRMT UR4, UR69, 0x654, UR7 ;  /* 0x0000065445047896 */ /* 0x000fe20008000007 */
[----:B------:R-:W-:Y:S02]  /*3560*/  IMAD.MOV.U32 R8, RZ, RZ, 0xffff ;  /* 0x0000ffffff087424 */ /* 0x000fe400078e00ff */
[----:B--2---:R-:W-:Y:S02]  /*3570*/  IMAD.MOV.U32 R6, RZ, RZ, 0x4 ;  /* 0x00000004ff067424 */ /* 0x004fe400078e00ff */
[----:B------:R-:W-:Y:S01]  /*3580*/  IMAD.SHL.U32 R9, R10, 0x20, RZ ;  /* 0x000000200a097824 */ /* 0x000fe200078e00ff */
[----:B------:R-:W-:Y:S02]  /*3590*/  MOV R5, UR4 ;  /* 0x0000000400057c02 */ /* 0x000fe40008000f00 */
[-C--:B------:R-:W-:Y:S01]  /*35a0*/  SHF.L.U32 R8, R8, R10.reuse, RZ ;  /* 0x0000000a08087219 */ /* 0x080fe200000006ff */
[----:B------:R2:W-:Y:S01]  /*35b0*/  SYNCS.ARRIVE.TRANS64.RED RZ, [UR4], R6 ;  /* 0x00000006ffff79a7 */ /* 0x0005e20008000404 */
[----:B------:R-:W-:Y:S01]  /*35c0*/  SHF.L.U32 R7, R0, R10, RZ ;  /* 0x0000000a00077219 */ /* 0x000fe200000006ff */
[----:B------:R2:W-:Y:S04]  /*35d0*/  STS [UR6+0x140], R9 ;  /* 0x00014009ff007988 */ /* 0x0005e80008000806 */
[----:B------:R2:W-:Y:S04]  /*35e0*/  STAS [R4.64], R10 ;  /* 0x0000000a04007dbd */ /* 0x0005e8000c0008ff */
[----:B------:R2:W-:Y:S04]  /*35f0*/  ATOMS.OR RZ, [UR5+0x14], R8 ;  /* 0x00001408ffff798c */ /* 0x0005e8000b000005 */
[----:B------:R2:W-:Y:S04]  /*3600*/  ATOMS.OR RZ, [UR5+0x18], R7 ;  /* 0x00001807ffff798c */ /* 0x0005e8000b000005 */
[----:B------:R2:W-:Y:S02]  /*3610*/  ATOMS.XOR RZ, [UR5+0x10], R0 ;  /* 0x00001000ffff798c */ /* 0x0005e4000b800005 */
.L_x_60:
[----:B-1----:R-:W-:Y:S05]  /*3620*/  BSYNC B0 ;  /* 0x0000000000007941 */ /* 0x002fea0003800000 */
.L_x_59:
[----:B------:R-:W-:Y:S05]  /*3630*/  BRA.U UP1, `(.L_x_65) ;  /* 0x00000001016c7547 */ /* 0x000fea000b800000 */
[----:B------:R-:W-:-:S03]  /*3640*/  UMOV UR4, 0xffffffff ;  /* 0xffffffff00047882 */ /* 0x000fc60000000000 */
[----:B------:R-:W-:Y:S05]  /*3650*/  BRA.DIV UR4, `(.L_x_66) ;  /* 0x0000008e04107947 */ /* 0x000fea000b800000 */
[----:B------:R-:W-:-:S13]  /*3660*/  ELECT P0, URZ, PT ;  /* 0x0000000000ff782f */ /* 0x000fda0003800000 */
.L_x_204:
[----:B------:R-:W-:Y:S05]  /*3670*/  @!P0 BRA `(.L_x_65) ;  /* 0x00000000005c8947 */ /* 0x000fea0003800000 */
[----:B--2---:R-:W2:Y:S02]  /*3680*/  LDS R4, [UR5+0x10] ;  /* 0x00001005ff047984 */ /* 0x004ea40008000800 */
[----:B--2---:R-:W-:-:S04]  /*3690*/  SHF.L.U32 R4, R4, 0x1f, RZ ;  /* 0x0000001f04047819 */ /* 0x004fc800000006ff */
[----:B------:R-:W2:Y:S02]  /*36a0*/  SYNCS.PHASECHK.TRANS64.TRYWAIT P0, [UR5+0x8], R4 ;  /* 0x00000804ff0075a7 */ /* 0x000ea40008001105 */
[----:B--2---:R-:W-:Y:S05]  /*36b0*/  @P0 BRA `(.L_x_67) ;  /* 0x0000000000080947 */ /* 0x004fea0003800000 */
[----:B------:R-:W2:Y:S02]  /*36c0*/  SYNCS.PHASECHK.TRANS64.TRYWAIT P0, [UR5+0x8], R4 ;  /* 0x00000804ff0075a7 */ /* 0x000ea40008001105 */
[----:B--2---:R-:W-:Y:S05]  /*36d0*/  @!P0 BRA `(.L_x_68) ;  /* 0x0000008c00148947 */ /* 0x004fea0003800000 */
.L_x_67:
[----:B------:R-:W3:Y:S01]  /*36e0*/  LDS R6, [UR6+0x140] ;  /* 0x00014006ff067984 */ /* 0x000ee20008000800 */
[----:B--2---:R-:W-:Y:S02]  /*36f0*/  HFMA2 R0, -RZ, RZ, 0, 5.9604644775390625e-08 ;  /* 0x00000001ff007431 */ /* 0x004fe400000001ff */
[----:B------:R-:W-:Y:S01]  /*3700*/  IMAD.MOV.U32 R4, RZ, RZ, 0xffff ;  /* 0x0000ffffff047424 */ /* 0x000fe200078e00ff */
[----:B------:R-:W-:Y:S01]  /*3710*/  UPRMT UR4, UR69, 0x654, UR7 ;  /* 0x0000065445047896 */ /* 0x000fe20008000007 */
[----:B---3--:R-:W-:-:S03]  /*3720*/  IMAD.SHL.U32 R5, R6, 0x20, RZ ;  /* 0x0000002006057824 */ /* 0x008fc600078e00ff */
[-C--:B------:R-:W-:Y:S02]  /*3730*/  SHF.L.U32 R4, R4, R6.reuse, RZ ;  /* 0x0000000604047219 */ /* 0x080fe400000006ff */
[----:B------:R-:W-:Y:S01]  /*3740*/  SHF.L.U32 R6, R0, R6, RZ ;  /* 0x0000000600067219 */ /* 0x000fe200000006ff */
[----:B------:R3:W-:Y:S04]  /*3750*/  STS [UR6+0x140], R5 ;  /* 0x00014005ff007988 */ /* 0x0007e80008000806 */
[----:B------:R3:W-:Y:S04]  /*3760*/  ATOMS.OR RZ, [UR5+0x14], R4 ;  /* 0x00001404ffff798c */ /* 0x0007e8000b000005 */
[----:B------:R3:W-:Y:S01]  /*3770*/  ATOMS.OR RZ, [UR5+0x18], R6 ;  /* 0x00001806ffff798c */ /* 0x0007e2000b000005 */
[----:B------:R-:W-:Y:S03]  /*3780*/  SYNCS.ARRIVE.TRANS64.RED.A1T0 RZ, [UR4], RZ ;  /* 0x000000ffffff79a7 */ /* 0x000fe60008100404 */
[----:B------:R3:W-:Y:S01]  /*3790*/  ATOMS.XOR RZ, [UR5+0x10], R0 ;  /* 0x00001000ffff798c */ /* 0x0007e2000b800005 */
[----:B------:R-:W-:Y:S05]  /*37a0*/  BRA `(.L_x_65) ;  /* 0x0000000000107947 */ /* 0x000fea0003800000 */
.L_x_58:
[----:B------:R-:W-:Y:S02]  /*37b0*/  MOV R0, 0xffffffff ;  /* 0xffffffff00007802 */ /* 0x000fe40000000f00 */
[----:B------:R-:W-:-:S03]  /*37c0*/  MOV R4, 0x37f0 ;  /* 0x000037f000047802 */ /* 0x000fc60000000f00 */
[----:B------:R2:W-:Y:S04]  /*37d0*/  STS [UR6+0x140], R0 ;  /* 0x00014000ff007988 */ /* 0x0005e80008000806 */
[----:B-12--5:R-:W-:Y:S05]  /*37e0*/  CALL.REL.NOINC `($__internal_1_$__cuda_sm10x_tcgen05_guardrail_trap_phase_invalid_during_alloc) ;  /* 0x0000009400987944 */ /* 0x026fea0003c00000 */
.L_x_65:
[----:B------:R-:W-:Y:S05]  /*37f0*/  WARPSYNC.ALL ;  /* 0x0000000000007948 */ /* 0x000fea0003800000 */
[----:B------:R-:W4:Y:S01]  /*3800*/  S2UR UR4, SR_CgaCtaId ;  /* 0x00000000000479c3 */ /* 0x000f220000008800 */
[----:B------:R-:W-:Y:S01]  /*3810*/  UMOV UR41, 0x400 ;  /* 0x0000040000297882 */ /* 0x000fe20000000000 */
[----:B------:R-:W-:-:S06]  /*3820*/  NOP ;  /* 0x0000000000007918 */ /* 0x000fcc0000000000 */
[----:B------:R-:W-:Y:S06]  /*3830*/  BAR.ARV 0x6, 0xa0 ;  /* 0x0182800000007b1d */ /* 0x000fec0000002000 */
[----:B------:R-:W1:Y:S01]  /*3840*/  LDCU UR6, c[0x0][0x38c] ;  /* 0x00007180ff0677ac */ /* 0x000e620008000800 */
[----:B------:R-:W-:Y:S01]  /*3850*/  LOP3.LUT R3, R3, 0xffff, RZ, 0xc0, !PT ;  /* 0x0000ffff03037812 */ /* 0x000fe200078ec0ff */
[----:B--2---:R-:W-:Y:S01]  /*3860*/  IMAD.MOV.U32 R9, RZ, RZ, 0x1 ;  /* 0x00000001ff097424 */ /* 0x004fe200078e00ff */
[----:B------:R-:W-:Y:S01]  /*3870*/  LOP3.LUT R2, R2, 0xffff, RZ, 0xc0, !PT ;  /* 0x0000ffff02027812 */ /* 0x000fe200078ec0ff */
[----:B------:R-:W-:Y:S01]  /*3880*/  IMAD.MOV.U32 R8, RZ, RZ, RZ ;  /* 0x000000ffff087224 */ /* 0x000fe200078e00ff */
[----:B------:R-:W-:Y:S01]  /*3890*/  R2UR UR43, R3 ;  /* 0x00000000032b72ca */ /* 0x000fe200000e0000 */
[----:B------:R-:W-:Y:S01]  /*38a0*/  UMOV UR47, URZ ;  /* 0x000000ff002f7c82 */ /* 0x000fe20008000000 */
[----:B------:R-:W-:-:S02]  /*38b0*/  R2UR UR65, R2 ;  /* 0x00000000024172ca */ /* 0x000fc400000e0000 */
[----:B------:R-:W-:Y:S01]  /*38c0*/  CS2R R2, SRZ ;  /* 0x0000000000027805 */ /* 0x000fe2000001ff00 */
[----:B------:R-:W-:Y:S01]  /*38d0*/  UMOV UR38, URZ ;  /* 0x000000ff00267c82 */ /* 0x000fe20008000000 */
[----:B----4-:R-:W-:Y:S01]  /*38e0*/  ULEA UR41, UR4, UR41, 0x18 ;  /* 0x0000002904297291 */ /* 0x010fe2000f8ec0ff */
[----:B------:R-:W-:Y:S01]  /*38f0*/  UMOV UR37, URZ ;  /* 0x000000ff00257c82 */ /* 0x000fe20008000000 */
[----:B------:R-:W-:Y:S02]  /*3900*/  UISETP.NE.AND UP3, UPT, UR68, URZ, UPT ;  /* 0x000000ff4400728c */ /* 0x000fe4000bf65270 */
[----:B------:R-:W-:Y:S02]  /*3910*/  UIADD3 UR5, UPT, UPT, UR41, 0x8400, URZ ;  /* 0x0000840029057890 */ /* 0x000fe4000fffe0ff */
[----:B------:R-:W-:-:S03]  /*3920*/  UIADD3 UR4, UPT, UPT, UR41, 0x28400, URZ ;  /* 0x0002840029047890 */ /* 0x000fc6000fffe0ff */
[----:B---3--:R-:W2:Y:S01]  /*3930*/  LDS R0, [UR41+0x140] ;  /* 0x00014029ff007984 */ /* 0x008ea20008000800 */
[----:B-1----:R-:W-:Y:S02]  /*3940*/  UIADD3 UR6, UPT, UPT, UR6, 0x3f, URZ ;  /* 0x0000003f06067890 */ /* 0x002fe4000fffe0ff */
[----:B------:R-:W-:Y:S02]  /*3950*/  USHF.R.U32.HI UR5, URZ, 0x4, UR5 ;  /* 0x00000004ff057899 */ /* 0x000fe40008011605 */
[----:B------:R-:W-:Y:S02]  /*3960*/  USHF.R.S32.HI UR64, URZ, 0x1f, UR6 ;  /* 0x0000001fff407899 */ /* 0x000fe40008011406 */
[----:B------:R-:W-:Y:S02]  /*3970*/  USHF.R.U32.HI UR4, URZ, 0x4, UR4 ;  /* 0x00000004ff047899 */ /* 0x000fe40008011604 */
[----:B------:R-:W-:Y:S02]  /*3980*/  ULEA.HI UR64, UR64, UR6, URZ, 0x6 ;  /* 0x0000000640407291 */ /* 0x000fe4000f8f30ff */
[----:B------:R-:W-:-:S02]  /*3990*/  ULOP3.LUT UR5, UR5, 0x3fff, URZ, 0xc0, !UPT ;  /* 0x00003fff05057892 */ /* 0x000fc4000f8ec0ff */
[----:B------:R-:W-:Y:S02]  /*39a0*/  USHF.R.S32.HI UR64, URZ, 0x6, UR64 ;  /* 0x00000006ff407899 */ /* 0x000fe40008011440 */
[----:B------:R-:W-:Y:S02]  /*39b0*/  ULOP3.LUT UR45, UR4, 0x3fff, URZ, 0xc0, !UPT ;  /* 0x00003fff042d7892 */ /* 0x000fe4000f8ec0ff */
[----:B------:R-:W-:Y:S01]  /*39c0*/  UISETP.LT.AND UP0, UPT, UR64, 0x1, UPT ;  /* 0x000000014000788c */ /* 0x000fe2000bf01270 */
[----:B------:R-:W-:Y:S01]  /*39d0*/  UMOV UR62, 0x0 ;  /* 0x00000000003e7882 */ /* 0x000fe20000000000 */
        /* <DEDUP_REMOVED lines=9> */
[----:B------:R-:W-:-:S02]  /*3a70*/  ULOP3.LUT UR44, UR5, 0x10000, URZ, 0xfc, !UPT ;  /* 0x00010000052c7892 */ /* 0x000fc4000f8efcff */
[----:B------:R-:W-:Y:S02]  /*3a80*/  ULOP3.LUT UR45, UR45, 0x10000, URZ, 0xfc, !UPT ;  /* 0x000100002d2d7892 */ /* 0x000fe4000f8efcff */
[----:B------:R-:W-:Y:S01]  /*3a90*/  USEL UR66, UR64, 0x1, !UP0 ;  /* 0x0000000140427887 */ /* 0x000fe2000c000000 */
[----:B------:R-:W-:Y:S01]  /*3aa0*/  UMOV UR52, 0x0 ;  /* 0x0000000000347882 */ /* 0x000fe20000000000 */
[----:B------:R-:W-:Y:S01]  /*3ab0*/  UMOV UR53, 0x10200910 ;  /* 0x1020091000357882 */ /* 0x000fe20000000000 */
[----:B------:R-:W-:Y:S01]  /*3ac0*/  UMOV UR50, 0x0 ;  /* 0x0000000000327882 */ /* 0x000fe20000000000 */
[----:B------:R-:W-:Y:S01]  /*3ad0*/  UMOV UR51, 0x10200910 ;  /* 0x1020091000337882 */ /* 0x000fe20000000000 */
[----:B------:R-:W-:Y:S01]  /*3ae0*/  UMOV UR48, 0x0 ;  /* 0x0000000000307882 */ /* 0x000fe20000000000 */
[----:B--2---:R-:W-:Y:S01]  /*3af0*/  R2UR UR67, R0 ;  /* 0x00000000004372ca */ /* 0x004fe200000e0000 */
[----:B------:R-:W-:-:S14]  /*3b00*/  UMOV UR49, 0x10200910 ;  /* 0x1020091000317882 */ /* 0x000fdc0000000000 */
.L_x_76:
[C---:B------:R-:W-:Y:S02]  /*3b10*/  LEA R0, R8.reuse, UR41, 0x3 ;  /* 0x0000002908007c11 */ /* 0x040fe4000f8e18ff */
[----:B------:R-:W-:Y:S02]  /*3b20*/  SHF.L.U32 R4, R3, 0x1f, RZ ;  /* 0x0000001f03047819 */ /* 0x000fe400000006ff */
[----:B------:R-:W-:Y:S02]  /*3b30*/  LEA R5, R8, UR41, 0x4 ;  /* 0x0000002908057c11 */ /* 0x000fe4000f8e20ff */
[----:B------:R-:W1:Y:S02]  /*3b40*/  SYNCS.PHASECHK.TRANS64.TRYWAIT P0, [R0+URZ+0x90], R4 ;  /* 0x00009004000075a7 */ /* 0x000e6400080011ff */
[----:B-1-3--:R-:W-:Y:S05]  /*3b50*/  @!P0 BRA `(.L_x_69) ;  /* 0x00000088000c8947 */ /* 0x00afea0003800000 */
.L_x_205:
[----:B-1----:R-:W1:Y:S01]  /*3b60*/  LDS.128 R4, [R5+0x120] ;  /* 0x0001200005047984 */ /* 0x002e620000000c00 */
[----:B------:R-:W-:Y:S02]  /*3b70*/  VIADD R0, R0, 0xa0 ;  /* 0x000000a000007836 */ /* 0x000fe40000000000 */
[----:B------:R-:W-:Y:S01]  /*3b80*/  VIADD R8, R8, 0x1 ;  /* 0x0000000108087836 */ /* 0x000fe20000000000 */
[----:B------:R-:W-:Y:S01]  /*3b90*/  @!PT LDS RZ, [RZ] ;  /* 0x00000000fffff984 */ /* 0x000fe20000000800 */
[----:B------:R-:W-:Y:S01]  /*3ba0*/  @!PT LDS RZ, [RZ] ;  /* 0x00000000fffff984 */ /* 0x000fe20000000800 */
[----:B------:R-:W-:Y:S01]  /*3bb0*/  @!PT LDS RZ, [RZ] ;  /* 0x00000000fffff984 */ /* 0x000fe20000000800 */
[----:B------:R-:W-:Y:S01]  /*3bc0*/  @!PT LDS RZ, [RZ] ;  /* 0x00000000fffff984 */ /* 0x000fe20000000800 */
[----:B------:R2:W-:Y:S06]  /*3bd0*/  MEMBAR.ALL.CTA ;  /* 0x0000000000007992 */ /* 0x0005ec0000008000 */
[----:B--2---:R-:W2:Y:S01]  /*3be0*/  FENCE.VIEW.ASYNC.S ;  /* 0x00000000000073c6 */ /* 0x004ea20000000000 */
[----:B------:R-:W-:-:S04]  /*3bf0*/  PRMT R0, RZ, 0x654, R0 ;  /* 0x00000654ff007816 */ /* 0x000fc80000000000 */
[----:B--2---:R2:W-:Y:S01]  /*3c00*/  SYNCS.ARRIVE.TRANS64.RED.A1T0 RZ, [R0+URZ], RZ ;  /* 0x000000ff00ff79a7 */ /* 0x0045e200081004ff */
[----:B-1----:R-:W-:Y:S01]  /*3c10*/  LOP3.LUT P1, RZ, R6, 0x1, RZ, 0xc0, !PT ;  /* 0x0000000106ff7812 */ /* 0x002fe2000782c0ff */
[----:B--2---:R-:W-:-:S12]  /*3c20*/  BRA.U UP3, `(.L_x_70) ;  /* 0x0000000503587547 */ /* 0x004fd8000b800000 */
[----:B------:R-:W1:Y:S01]  /*3c30*/  LDCU UR4, c[0x0][0x38c] ;  /* 0x00007180ff0477ac */ /* 0x000e620008000800 */
[----:B------:R-:W-:Y:S02]  /*3c40*/  PLOP3.LUT P2, PT, PT, PT, PT, 0x80, 0x8 ;  /* 0x000000000008781c */ /* 0x000fe40003f4f070 */
[----:B------:R-:W-:Y:S01]  /*3c50*/  SHF.L.U32 R4, R9, 0x1f, RZ ;  /* 0x0000001f09047819 */ /* 0x000fe200000006ff */
[----:B------:R-:W-:Y:S02]  /*3c60*/  ULEA UR46, UR47, UR41, 0x3 ;  /* 0x000000292f2e7291 */ /* 0x000fe4000f8e18ff */
[----:B------:R-:W-:Y:S02]  /*3c70*/  ULEA UR36, UR47, UR67, 0x7 ;  /* 0x000000432f247291 */ /* 0x000fe4000f8e38ff */
[----:B-1----:R-:W-:-:S06]  /*3c80*/  UISETP.GE.AND UP0, UPT, UR4, 0x1, UPT ;  /* 0x000000010400788c */ /* 0x002fcc000bf06270 */
[----:B------:R-:W-:-:S05]  /*3c90*/  PLOP3.LUT P0, PT, PT, PT, UP0, 0x80, 0x8 ;  /* 0x000000000008781c */ /* 0x000fca0003f0f008 */
[----:B------:R-:W-:-:S08]  /*3ca0*/  @UP0 ULEA UR4, UR38, UR41, 0x3 ;  /* 0x0000002926040291 */ /* 0x000fd0000f8e18ff */
[----:B------:R-:W-:-:S04]  /*3cb0*/  @P0 SHF.L.U32 R0, R2, 0x1f, RZ ;  /* 0x0000001f02000819 */ /* 0x000fc800000006ff */
[----:B------:R1:W2:Y:S01]  /*3cc0*/  @P0 SYNCS.PHASECHK.TRANS64.TRYWAIT P2, [UR4], R0 ;  /* 0x00000000ff0005a7 */ /* 0x0002a20008041104 */
[----:B------:R-:W3:Y:S02]  /*3cd0*/  SYNCS.PHASECHK.TRANS64.TRYWAIT P0, [UR46+0xd0], R4 ;  /* 0x0000d004ff0075a7 */ /* 0x000ee4000800112e */
[----:B-123--:R-:W-:Y:S05]  /*3ce0*/  @!P0 BRA `(.L_x_71) ;  /* 0x0000008400bc8947 */ /* 0x00efea0003800000 */
.L_x_207:
[----:B------:R-:W-:Y:S01]  /*3cf0*/  UMOV UR42, UR37 ;  /* 0x00000025002a7c82 */ /* 0x000fe20008000000 */
[----:B------:R-:W-:Y:S05]  /*3d00*/  BRA.U !UP0, `(.L_x_72) ;  /* 0x0000000508107547 */ /* 0x000fea000b800000 */
[----:B------:R-:W-:Y:S02]  /*3d10*/  UIADD3 UR42, UPT, UPT, UR66, UR37, URZ ;  /* 0x00000025422a7290 */ /* 0x000fe4000fffe0ff */
[----:B------:R-:W-:Y:S01]  /*3d20*/  UPLOP3.LUT UP2, UPT, UPT, UPT, UPT, 0x40, 0x4 ;  /* 0x000000000004789c */ /* 0x000fe20003f4e870 */
[----:B------:R-:W-:Y:S01]  /*3d30*/  UMOV UR39, UR64 ;  /* 0x0000004000277c82 */ /* 0x000fe20008000000 */
[----:B------:R-:W-:-:S09]  /*3d40*/  UMOV UR5, UR38 ;  /* 0x0000002600057c82 */ /* 0x000fd20008000000 */
.L_x_75:
[----:B------:R-:W-:Y:S01]  /*3d50*/  ULEA UR7, UR5, UR41, 0x3 ;  /* 0x0000002905077291 */ /* 0x000fe2000f8e18ff */
[----:B--23--:R-:W-:Y:S11]  /*3d60*/  @P2 BRA `(.L_x_73) ;  /* 0x00000000000c2947 */ /* 0x00cff60003800000 */
[----:B-1----:R-:W-:Y:S04]  /*3d70*/  SHF.L.U32 R4, R2, 0x1f, RZ ;  /* 0x0000001f02047819 */ /* 0x002fe800000006ff */
[----:B------:R-:W1:Y:S02]  /*3d80*/  SYNCS.PHASECHK.TRANS64.TRYWAIT P0, [UR7], R4 ;  /* 0x00000004ff0075a7 */ /* 0x000e640008001107 */
[----:B-1----:R-:W-:Y:S05]  /*3d90*/  @!P0 BRA `(.L_x_74) ;  /* 0x0000008400a88947 */ /* 0x002fea0003800000 */
.L_x_73:
[----:B------:R-:W-:Y:S01]  /*3da0*/  UISETP.NE.AND UP0, UPT, UR39, 0x1, UPT ;  /* 0x000000012700788c */ /* 0x000fe2000bf05270 */
[----:B------:R-:W-:Y:S01]  /*3db0*/  PLOP3.LUT P2, PT, PT, PT, PT, 0x80, 0x8 ;  /* 0x000000000008781c */ /* 0x000fe20003f4f070 */
[----:B------:R-:W-:Y:S02]  /*3dc0*/  UIADD3 UR4, UPT, UPT, UR5, 0x1, URZ ;  /* 0x0000000105047890 */ /* 0x000fe4000fffe0ff */
[----:B------:R-:W-:Y:S02]  /*3dd0*/  UIADD3 UR40, UPT, UPT, UR7, 0x20, URZ ;  /* 0x0000002007287890 */ /* 0x000fe4000fffe0ff */
[----:B------:R-:W-:Y:S01]  /*3de0*/  UISETP.NE.AND UP1, UPT, UR4, 0x4, UPT ;  /* 0x000000040400788c */ /* 0x000fe2000bf25270 */
[----:B------:R-:W-:Y:S01]  /*3df0*/  PLOP3.LUT P0, PT, PT, PT, UP0, 0x80, 0x8 ;  /* 0x000000000008781c */ /* 0x000fe20003f0f008 */
[----:B------:R-:W-:Y:S02]  /*3e00*/  UIADD3 UR37, UPT, UPT, UR37, 0x1, URZ ;  /* 0x0000000125257890 */ /* 0x000fe4000fffe0ff */
[----:B------:R-:W-:Y:S02]  /*3e10*/  USEL UR6, URZ, 0x1, UP1 ;  /* 0x00000001ff067887 */ /* 0x000fe40008800000 */
[----:B------:R-:W-:Y:S02]  /*3e20*/  USEL UR38, UR4, URZ, UP1 ;  /* 0x000000ff04267287 */ /* 0x000fe40008800000 */
[----:B------:R-:W-:Y:S02]  /*3e30*/  UIADD3 UR39, UPT, UPT, UR39, -0x1, URZ ;  /* 0xffffffff27277890 */ /* 0x000fe4000fffe0ff */
[----:B------:R-:W-:Y:S01]  /*3e40*/  @UP0 ULEA UR4, UR38, UR41, 0x3 ;  /* 0x0000002926040291 */ /* 0x000fe2000f8e18ff */
[----:B------:R-:W-:Y:S01]  /*3e50*/  LOP3.LUT R2, R2, UR6, RZ, 0x3c, !PT ;  /* 0x0000000602027c12 */ /* 0x000fe2000f8e3cff */
[----:B------:R-:W-:Y:S02]  /*3e60*/  ULEA UR6, UR5, UR45, 0xa ;  /* 0x0000002d05067291 */ /* 0x000fe4000f8e50ff */
[----:B------:R-:W-:Y:S01]  /*3e70*/  UISETP.NE.AND UP0, UPT, UR37, UR42, UPT ;  /* 0x0000002a2500728c */ /* 0x000fe2000bf05270 */
[----:B-1----:R-:W-:Y:S01]  /*3e80*/  @P0 SHF.L.U32 R0, R2, 0x1f, RZ ;  /* 0x0000001f02000819 */ /* 0x002fe200000006ff */
[----:B------:R-:W-:Y:S02]  /*3e90*/  UIADD3 UR34, UPT, UPT, UR6, 0x2, URZ ;  /* 0x0000000206227890 */ /* 0x000fe4000fffe0ff */
[----:B------:R-:W-:Y:S01]  /*3ea0*/  UIADD3 UR30, UPT, UPT, UR6, 0x4, URZ ;  /* 0x00000004061e7890 */ /* 0x000fe2000fffe0ff */
[----:B------:R2:W3:Y:S01]  /*3eb0*/  @P0 SYNCS.PHASECHK.TRANS64.TRYWAIT P2, [UR4], R0 ;  /* 0x00000000ff0005a7 */ /* 0x0004e20008041104 */
[----:B------:R-:W-:Y:S02]  /*3ec0*/  ULEA UR4, UR5, UR44, 0xb ;  /* 0x0000002c05047291 */ /* 0x000fe4000f8e58ff */
[----:B------:R-:W-:Y:S02]  /*3ed0*/  UIADD3 UR26, UPT, UPT, UR6, 0x6, URZ ;  /* 0x00000006061a7890 */ /* 0x000fe4000fffe0ff */
        /* <DEDUP_REMOVED lines=10> */
[----:B------:R-:W-:Y:S01]  /*3f80*/  UIADD3 UR8, UPT, UPT, UR4, 0x406, URZ ;  /* 0x0000040604087890 */ /* 0x000fe2000fffe0ff */
[----:B------:R-:W-:Y:S01]  /*3f90*/  UMOV UR7, 0x40004040 ;  /* 0x4000404000077882 */ /* 0x000fe20000000000 */
[----:B------:R-:W-:Y:S01]  /*3fa0*/  UMOV UR5, 0x40004040 ;  /* 0x4000404000057882 */ /* 0x000fe20000000000 */
[----:B------:R-:W-:Y:S01]  /*3fb0*/  UMOV UR35, 0x40004040 ;  /* 0x4000404000237882 */ /* 0x000fe20000000000 */
[----:B------:R1:W-:Y:S01]  /*3fc0*/  UTCHMMA.2CTA gdesc[UR4], gdesc[UR6], tmem[UR36], tmem[UR62], idesc[UR63], UP2 ;  /* 0x00ff3e06040075ea */ /* 0x0003e20009200024 */
[----:B------:R-:W-:Y:S01]  /*3fd0*/  UPLOP3.LUT UP2, UPT, UPT, UPT, UPT, 0x80, 0x8 ;  /* 0x000000000008789c */ /* 0x000fe20003f4f070 */
[----:B------:R-:W-:Y:S01]  /*3fe0*/  UMOV UR33, 0x40004040 ;  /* 0x4000404000217882 */ /* 0x000fe20000000000 */
[----:B------:R-:W-:Y:S01]  /*3ff0*/  UMOV UR31, 0x40004040 ;  /* 0x40004040001f7882 */ /* 0x000fe20000000000 */
[----:B------:R2:W-:Y:S01]  /*4000*/  UTCHMMA.2CTA gdesc[UR32], gdesc[UR34], tmem[UR36], tmem[UR60], idesc[UR61], UPT ;  /* 0x00ff3c22200075ea */ /* 0x0005e2000ba00024 */
        /* <DEDUP_REMOVED lines=14> */
[----:B------:R-:W-:Y:S01]  /*40f0*/  UMOV UR9, 0x40004040 ;  /* 0x4000404000097882 */ /* 0x000fe20000000000 */
[----:B------:R2:W-:Y:S01]  /*4100*/  UTCHMMA.2CTA gdesc[UR12], gdesc[UR14], tmem[UR36], tmem[UR50], idesc[UR51], UPT ;  /* 0x00ff320e0c0075ea */ /* 0x0005e2000ba00024 */
[----:B------:R2:W-:Y:S01]  /*4110*/  UTCHMMA.2CTA gdesc[UR8], gdesc[UR10], tmem[UR36], tmem[UR48], idesc[UR49], UPT ;  /* 0x00ff300a080075ea */ /* 0x0005e2000ba00024 */
[----:B------:R2:W-:Y:S01]  /*4120*/  UTCBAR.2CTA.MULTICAST [UR40], URZ, UR43 ;  /* 0x000000ff280073e9 */ /* 0x0005e2000820082b */
[----:B-1----:R-:W-:Y:S01]  /*4130*/  UMOV UR5, UR38 ;  /* 0x0000002600057c82 */ /* 0x002fe20008000000 */
[----:B------:R-:W-:Y:S05]  /*4140*/  BRA.U UP0, `(.L_x_75) ;  /* 0xfffffffd00007547 */ /* 0x000fea000b83ffff */
.L_x_72:
[----:B------:R-:W-:Y:S01]  /*4150*/  UIADD3 UR4, UPT, UPT, UR46, 0xb0, URZ ;  /* 0x000000b02e047890 */ /* 0x000fe2000fffe0ff */
[----:B------:R-:W-:-:S08]  /*4160*/  UMOV UR37, UR42 ;  /* 0x0000002a00257c82 */ /* 0x000fd00008000000 */
[----:B------:R4:W-:Y:S01]  /*4170*/  UTCBAR.2CTA.MULTICAST [UR4], URZ, UR65 ;  /* 0x000000ff040073e9 */ /* 0x0009e20008200841 */
[----:B------:R-:W-:Y:S02]  /*4180*/  NOP ;  /* 0x0000000000007918 */ /* 0x000fe40000000000 */
.L_x_70:
[----:B----4-:R-:W-:Y:S01]  /*4190*/  UIADD3 UR4, UPT, UPT, UR47, 0x1, URZ ;  /* 0x000000012f047890 */ /* 0x010fe2000fffe0ff */
[----:B------:R-:W-:-:S03]  /*41a0*/  ISETP.NE.AND P0, PT, R8, 0x2, PT ;  /* 0x000000020800780c */ /* 0x000fc60003f05270 */
[----:B------:R-:W-:Y:S01]  /*41b0*/  UISETP.NE.AND UP0, UPT, UR4, 0x4, UPT ;  /* 0x000000040400788c */ /* 0x000fe2000bf05270 */
[----:B-12---:R-:W-:Y:S02]  /*41c0*/  SEL R0, RZ, 0x1, P0 ;  /* 0x00000001ff007807 */ /* 0x006fe40000000000 */
[----:B------:R-:W-:Y:S01]  /*41d0*/  SEL R8, R8, RZ, P0 ;  /* 0x000000ff08087207 */ /* 0x000fe20000000000 */
[----:B------:R-:W-:Y:S01]  /*41e0*/  USEL UR5, URZ, 0x1, UP0 ;  /* 0x00000001ff057887 */ /* 0x000fe20008000000 */
[----:B------:R-:W-:Y:S01]  /*41f0*/  LOP3.LUT R3, R3, R0, RZ, 0x3c, !PT ;  /* 0x0000000003037212 */ /* 0x000fe200078e3cff */
[----:B------:R-:W-:-:S04]  /*4200*/  USEL UR47, UR4, URZ, UP0 ;  /* 0x000000ff042f7287 */ /* 0x000fc80008000000 */
[----:B------:R-:W-:Y:S01]  /*4210*/  LOP3.LUT R9, R9, UR5, RZ, 0x3c, !PT ;  /* 0x0000000509097c12 */ /* 0x000fe2000f8e3cff */
[----:B------:R-:W-:Y:S07]  /*4220*/  @P1 BRA `(.L_x_76) ;  /* 0xfffffff800381947 */ /* 0x000fee000383ffff */
[----:B------:R-:W1:Y:S01]  /*4230*/  S2UR UR8, SR_CgaCtaId ;  /* 0x00000000000879c3 */ /* 0x000e620000008800 */
[----:B------:R-:W-:Y:S01]  /*4240*/  ELECT P0, URZ, PT ;  /* 0x0000000000ff782f */ /* 0x000fe20003800000 */
[----:B------:R-:W-:Y:S01]  /*4250*/  HFMA2 R0, -RZ, RZ, 0, 5.9604644775390625e-08 ;  /* 0x00000001ff007431 */ /* 0x000fe200000001ff */
[----:B------:R-:W-:-:S05]  /*4260*/  UMOV UR4, 0x40 ;  /* 0x0000004000047882 */ /* 0x000fca0000000000 */
[----:B------:R-:W-:Y:S01]  /*4270*/  UVIRTCOUNT.DEALLOC.SMPOOL 0x80 ;  /* 0x000000800000784c */ /* 0x000fe20000000000 */
[----:B------:R-:W-:Y:S02]  /*4280*/  UISETP.NE.AND UP1, UPT, UR68, URZ, UPT ;  /* 0x000000ff4400728c */ /* 0x000fe4000bf25270 */
[----:B-1----:R-:W-:-:S09]  /*4290*/  ULEA UR8, UR8, UR4, 0x18 ;  /* 0x0000000408087291 */ /* 0x002fd2000f8ec0ff */
[----:B------:R1:W-:Y:S01]  /*42a0*/  @P0 STS.U8 [UR8+0x1c], R0 ;  /* 0x00001c00ff000988 */ /* 0x0003e20008000008 */
[----:B------:R-:W-:Y:S05]  /*42b0*/  BRA.U UP1, `(.L_x_77) ;  /* 0x0000000101a07547 */ /* 0x000fea000b800000 */
[----:B------:R-:W-:Y:S01]  /*42c0*/  UIADD3 UR7, UPT, UPT, UR41, 0xd0, URZ ;  /* 0x000000d029077890 */ /* 0x000fe2000fffe0ff */
[----:B------:R-:W-:-:S03]  /*42d0*/  SHF.L.U32 R2, R9, 0x1f, RZ ;  /* 0x0000001f09027819 */ /* 0x000fc600000006ff */
[----:B------:R-:W-:-:S09]  /*42e0*/  ULEA UR4, UR47, UR7, 0x3 ;  /* 0x000000072f047291 */ /* 0x000fd2000f8e18ff */
[----:B------:R-:W2:Y:S02]  /*42f0*/  SYNCS.PHASECHK.TRANS64.TRYWAIT P0, [UR4], R2 ;  /* 0x00000002ff0075a7 */ /* 0x000ea40008001104 */
[----:B--2---:R-:W-:Y:S05]  /*4300*/  @!P0 BRA `(.L_x_78) ;  /* 0x0000008000648947 */ /* 0x004fea0003800000 */
.L_x_210:
        /* <DEDUP_REMOVED lines=9> */
.L_x_212:
        /* <DEDUP_REMOVED lines=9> */
.L_x_214:
[----:B------:R-:W-:-:S04]  /*4430*/  UIADD3 UR4, UPT, UPT, UR4, 0x1, URZ ;  /* 0x0000000104047890 */ /* 0x000fc8000fffe0ff */
[----:B------:R-:W-:-:S04]  /*4440*/  UISETP.NE.AND UP0, UPT, UR4, 0x4, UPT ;  /* 0x000000040400788c */ /* 0x000fc8000bf05270 */
[----:B------:R-:W-:Y:S02]  /*4450*/  USEL UR5, URZ, 0x1, UP0 ;  /* 0x00000001ff057887 */ /* 0x000fe40008000000 */
[----:B------:R-:W-:-:S04]  /*4460*/  USEL UR4, UR4, URZ, UP0 ;  /* 0x000000ff04047287 */ /* 0x000fc80008000000 */
[----:B------:R-:W-:Y:S01]  /*4470*/  ULEA UR4, UR4, UR7, 0x3 ;  /* 0x0000000704047291 */ /* 0x000fe2000f8e18ff */
[----:B------:R-:W-:-:S04]  /*4480*/  LOP3.LUT R2, R2, UR5, RZ, 0x3c, !PT ;  /* 0x0000000502027c12 */ /* 0x000fc8000f8e3cff */
[----:B------:R-:W-:Y:S01]  /*4490*/  SHF.L.U32 R2, R2, 0x1f, RZ ;  /* 0x0000001f02027819 */ /* 0x000fe200000006ff */
[----:B-1----:R-:W-:-:S04]  /*44a0*/  IMAD.U32 R0, RZ, RZ, UR4 ;  /* 0x00000004ff007e24 */ /* 0x002fc8000f8e00ff */
[----:B------:R1:W2:Y:S03]  /*44b0*/  SYNCS.PHASECHK.TRANS64.TRYWAIT P0, [R0+URZ], R2 ;  /* 0x00000002000075a7 */ /* 0x0002a600080011ff */
[----:B--2---:R-:W-:Y:S05]  /*44c0*/  @!P0 NANOSLEEP.SYNCS 0x989680 ;  /* 0x009896800000895d */ /* 0x004fea0003900000 */
[----:B------:R-:W2:Y:S02]  /*44d0*/  @!P0 SYNCS.PHASECHK.TRANS64 P0, [R0+URZ], R2 ;  /* 0x00000002000085a7 */ /* 0x000ea400080010ff */
[----:B--2---:R-:W-:Y:S05]  /*44e0*/  @P0 BRA `(.L_x_81) ;  /* 0x0000000000200947 */ /* 0x004fea0003800000 */
.L_x_82:
[----:B--2---:R2:W4:Y:S02]  /*44f0*/  SYNCS.PHASECHK.TRANS64.TRYWAIT P0, [R0+URZ], R2 ;  /* 0x00000002000075a7 */ /* 0x00452400080011ff */
[----:B----4-:R-:W-:Y:S05]  /*4500*/  @!P0 NANOSLEEP.SYNCS 0x989680 ;  /* 0x009896800000895d */ /* 0x010fea0003900000 */
[----:B------:R-:W4:Y:S02]  /*4510*/  @!P0 SYNCS.PHASECHK.TRANS64 P0, [R0+URZ], R2 ;  /* 0x00000002000085a7 */ /* 0x000f2400080010ff */
[----:B----4-:R-:W-:Y:S05]  /*4520*/  @!P0 BRA `(.L_x_82) ;  /* 0xfffffffc00f08947 */ /* 0x010fea000383ffff */
[----:B------:R-:W-:Y:S05]  /*4530*/  BRA `(.L_x_81) ;  /* 0x00000000000c7947 */ /* 0x000fea0003800000 */
.L_x_77:
[----:B------:R-:W-:-:S04]  /*4540*/  UIADD3 UR4, UPT, UPT, UR41, 0x110, URZ ;  /* 0x0000011029047890 */ /* 0x000fc8000fffe0ff */
[----:B------:R-:W-:-:S09]  /*4550*/  UPRMT UR4, UR69, 0x654, UR4 ;  /* 0x0000065445047896 */ /* 0x000fd20008000004 */
[----:B------:R-:W-:Y:S03]  /*4560*/  SYNCS.ARRIVE.TRANS64.RED.A1T0 RZ, [UR4], RZ ;  /* 0x000000ffffff79a7 */ /* 0x000fe60008100404 */
.L_x_81:
[----:B-12---:R-:W-:Y:S01]  /*4570*/  SHF.L.U32 R2, RZ, 0x1f, RZ ;  /* 0x0000001fff027819 */ /* 0x006fe200000006ff */
[----:B------:R-:W-:Y:S01]  /*4580*/  UIADD3 UR4, UPT, UPT, UR41, 0x110, URZ ;  /* 0x0000011029047890 */ /* 0x000fe2000fffe0ff */
[----:B------:R-:W-:Y:S02]  /*4590*/  PLOP3.LUT P0, PT, PT, PT, UP1, 0x80, 0x8 ;  /* 0x000000000008781c */ /* 0x000fe40003f0f018 */
[----:B------:R-:W1:Y:S02]  /*45a0*/  SYNCS.PHASECHK.TRANS64.TRYWAIT P1, [UR41+0x110], R2 ;  /* 0x00011002ff0075a7 */ /* 0x000e640008021129 */
[----:B-1----:R-:W-:Y:S09]  /*45b0*/  @!P1 BRA `(.L_x_83) ;  /* 0x0000008000009947 */ /* 0x002ff20003800000 */
.L_x_216:
[----:B------:R-:W-:Y:S01]  /*45c0*/  @!UP1 UPRMT UR4, UR69, 0x654, UR4 ;  /* 0x0000065445049896 */ /* 0x000fe20008000004 */
[----:B------:R-:W-:Y:S01]  /*45d0*/  UMOV UR5, 0xffff ;  /* 0x0000ffff00057882 */ /* 0x000fe20000000000 */
[----:B------:R-:W-:-:S07]  /*45e0*/  UMOV UR6, 0x1 ;  /* 0x0000000100067882 */ /* 0x000fce0000000000 */
[----:B------:R-:W-:Y:S01]  /*45f0*/  @!P0 SYNCS.ARRIVE.TRANS64.RED.A1T0 RZ, [UR4], RZ ;  /* 0x000000ffffff89a7 */ /* 0x000fe20008100404 */
[----:B------:R-:W-:Y:S01]  /*4600*/  NOP ;  /* 0x0000000000007918 */ /* 0x000fe20000000000 */
[----:B-1----:R-:W1:Y:S01]  /*4610*/  LDS R0, [UR8+0x14] ;  /* 0x00001408ff007984 */ /* 0x002e620008000800 */
[----:B------:R-:W-:-:S04]  /*4620*/  ULOP3.LUT UR4, UR67, 0xffff, URZ, 0xc0, !UPT ;  /* 0x0000ffff43047892 */ /* 0x000fc8000f8ec0ff */
[----:B------:R-:W-:-:S04]  /*4630*/  USHF.R.U32.HI UR4, URZ, 0x5, UR4 ;  /* 0x00000005ff047899 */ /* 0x000fc80008011604 */
[----:B------:R-:W-:Y:S02]  /*4640*/  USHF.L.U32 UR5, UR5, UR4, URZ ;  /* 0x0000000405057299 */ /* 0x000fe400080006ff */
[----:B------:R-:W-:-:S04]  /*4650*/  USHF.L.U32 UR4, UR6, UR4, URZ ;  /* 0x0000000406047299 */ /* 0x000fc800080006ff */
[----:B-1----:R-:W-:-:S04]  /*4660*/  LOP3.LUT R0, R0, UR5, RZ, 0xc0, !PT ;  /* 0x0000000500007c12 */ /* 0x002fc8000f8ec0ff */
[----:B------:R-:W-:-:S13]  /*4670*/  ISETP.NE.AND P0, PT, R0, UR5, PT ;  /* 0x0000000500007c0c */ /* 0x000fda000bf05270 */
[----:B------:R-:W-:Y:S05]  /*4680*/  @P0 BRA `(.L_x_84) ;  /* 0x0000000000580947 */ /* 0x000fea0003800000 */
[----:B------:R-:W1:Y:S02]  /*4690*/  LDS R0, [UR8+0x18] ;  /* 0x00001808ff007984 */ /* 0x000e640008000800 */
[----:B-1----:R-:W-:-:S04]  /*46a0*/  LOP3.LUT R0, R0, UR4, RZ, 0xc0, !PT ;  /* 0x0000000400007c12 */ /* 0x002fc8000f8ec0ff */
[----:B------:R-:W-:-:S13]  /*46b0*/  ISETP.NE.AND P0, PT, R0, UR4, PT ;  /* 0x0000000400007c0c */ /* 0x000fda000bf05270 */
[----:B------:R-:W-:Y:S05]  /*46c0*/  @P0 BRA `(.L_x_85) ;  /* 0x00000000003c0947 */ /* 0x000fea0003800000 */
[----:B------:R-:W1:Y:S01]  /*46d0*/  S2R R2, SR_LANEID ;  /* 0x0000000000027919 */ /* 0x000e620000000000 */
[----:B------:R-:W-:-:S06]  /*46e0*/  ULOP3.LUT UR5, URZ, UR5, URZ, 0x33, !UPT ;  /* 0x00000005ff057292 */ /* 0x000fcc000f8e33ff */
[----:B------:R-:W-:-:S04]  /*46f0*/  IMAD.U32 R0, RZ, RZ, UR5 ;  /* 0x00000005ff007e24 */ /* 0x000fc8000f8e00ff */
[----:B------:R2:W4:Y:S02]  /*4700*/  REDUX UR7, R0 ;  /* 0x00000000000773c4 */ /* 0x0005240000000000 */
[----:B------:R1:W-:Y:S01]  /*4710*/  UTCATOMSWS.AND URZ, UR5 ;  /* 0x0000000500ff79e3 */ /* 0x0003e20008000000 */
[----:B--2---:R-:W-:Y:S01]  /*4720*/  LOP3.LUT R0, RZ, UR4, RZ, 0x33, !PT ;  /* 0x00000004ff007c12 */ /* 0x004fe2000f8e33ff */
[----:B------:R-:W-:Y:S02]  /*4730*/  VOTEU.ANY UR4, UPT, PT ;  /* 0x0000000000047886 */ /* 0x000fe400038e0100 */
[----:B------:R-:W-:Y:S02]  /*4740*/  UFLO.U32 UR4, UR4 ;  /* 0x00000004000472bd */ /* 0x000fe400080e0000 */
[----:B------:R-:W2:Y:S04]  /*4750*/  REDUX UR6, R0 ;  /* 0x00000000000673c4 */ /* 0x000ea80000000000 */
[----:B-1----:R-:W-:-:S02]  /*4760*/  ISETP.EQ.U32.AND P0, PT, R2, UR4, PT ;  /* 0x0000000402007c0c */ /* 0x002fc4000bf02070 */
[----:B----4-:R-:W-:-:S11]  /*4770*/  MOV R2, UR7 ;  /* 0x0000000700027c02 */ /* 0x010fd60008000f00 */
[----:B------:R1:W-:Y:S01]  /*4780*/  @P0 ATOMS.AND RZ, [UR8+0x14], R2 ;  /* 0x00001402ffff098c */ /* 0x0003e2000a800008 */
[----:B--2---:R-:W-:-:S05]  /*4790*/  IMAD.U32 R0, RZ, RZ, UR6 ;  /* 0x00000006ff007e24 */ /* 0x004fca000f8e00ff */
[----:B------:R1:W-:Y:S01]  /*47a0*/  @P0 ATOMS.AND RZ, [UR8+0x18], R0 ;  /* 0x00001800ffff098c */ /* 0x0003e2000a800008 */
[----:B------:R-:W-:Y:S05]  /*47b0*/  BRA `(.L_x_86) ;  /* 0x0000000000147947 */ /* 0x000fea0003800000 */
.L_x_85:
[----:B------:R-:W-:Y:S02]  /*47c0*/  MOV R2, 0x47e0 ;  /* 0x000047e000027802 */ /* 0x000fe40000000f00 */
[----:B---3-5:R-:W-:Y:S05]  /*47d0*/  CALL.REL.NOINC `($__internal_0_$__cuda_sm10x_tcgen05_guardrail_trap_col_being_dealloced_not_returned_by_alloc) ;  /* 0x0000008400907944 */ /* 0x028fea0003c00000 */
[----:B------:R-:W-:Y:S05]  /*47e0*/  BRA `(.L_x_86) ;  /* 0x0000000000087947 */ /* 0x000fea0003800000 */
.L_x_84:
[----:B------:R-:W-:Y:S02]  /*47f0*/  MOV R2, 0x4810 ;  /* 0x0000481000027802 */ /* 0x000fe40000000f00 */
[----:B---3-5:R-:W-:Y:S05]  /*4800*/  CALL.REL.NOINC `($__internal_2_$__cuda_sm10x_tcgen05_guardrail_trap_unallocated_columns_being_dealloced) ;  /* 0x00000084009c7944 */ /* 0x028fea0003c00000 */
.L_x_86:
[----:B------:R-:W-:Y:S01]  /*4810*/  NOP ;  /* 0x0000000000007918 */ /* 0x000fe20000000000 */
[----:B------:R-:W-:Y:S05]  /*4820*/  EXIT ;  /* 0x000000000000794d */ /* 0x000fea0003800000 */
.L_x_57:
[----:B------:R-:W-:-:S09]  /*4830*/  UISETP.NE.OR UP0, UPT, UR21, 0x3, !UP4 ;  /* 0x000000031500788c */ /* 0x000fd2000e705670 */
[----:B------:R-:W-:Y:S05]  /*4840*/  BRA.U UP0, `(.L_x_87) ;  /* 0x0000001500c47547 */ /* 0x000fea000b800000 */
[----:B------:R-:W2:Y:S01]  /*4850*/  LDCU UR37, c[0x0][0x370] ;  /* 0x00006e00ff2577ac */ /* 0x000ea20008000800 */
[----:B------:R-:W3:Y:S01]  /*4860*/  LDC.64 R16, c[0x0][0x348] ;  /* 0x0000d200ff107b82 */ /* 0x000ee20000000a00 */
[----:B------:R-:W-:Y:S01]  /*4870*/  HFMA2 R14, -RZ, RZ, 0, 0 ;  /* 0x00000000ff0e7431 */ /* 0x000fe200000001ff */
[----:B------:R-:W-:Y:S01]  /*4880*/  MOV R13, RZ ;  /* 0x000000ff000d7202 */ /* 0x000fe20000000f00 */
[----:B------:R-:W2:Y:S01]  /*4890*/  LDCU.128 UR48, c[0x0][0xb10] ;  /* 0x00016200ff3077ac */ /* 0x000ea20008000c00 */
[----:B------:R-:W-:Y:S01]  /*48a0*/  HFMA2 R7, -RZ, RZ, 0, 0.0078125 ;  /* 0x00002000ff077431 */ /* 0x000fe200000001ff */
[----:B------:R-:W4:Y:S03]  /*48b0*/  LDCU UR31, c[0x0][0x374] ;  /* 0x00006e80ff1f77ac */ /* 0x000f260008000800 */
[----:B------:R-:W1:Y:S01]  /*48c0*/  LDC.64 R2, c[0x0][0x888] ;  /* 0x00022200ff027b82 */ /* 0x000e620000000a00 */
[----:B------:R-:W4:Y:S01]  /*48d0*/  LDCU UR15, c[0x0][0xb0c] ;  /* 0x00016180ff0f77ac */ /* 0x000f220008000800 */
[----:B------:R-:W3:Y:S06]  /*48e0*/  LDCU UR46, c[0x0][0xb20] ;  /* 0x00016400ff2e77ac */ /* 0x000eec0008000800 */
[----:B------:R-:W1:Y:S01]  /*48f0*/  LDC.64 R4, c[0x0][0x890] ;  /* 0x00022400ff047b82 */ /* 0x000e620000000a00 */
[----:B------:R-:W3:Y:S01]  /*4900*/  LDCU UR4, c[0x0][0xb30] ;  /* 0x00016600ff0477ac */ /* 0x000ee20008000800 */
[----:B--2---:R-:W-:-:S02]  /*4910*/  UIMAD.WIDE.U32 UR6, UR37, UR48, URZ ;  /* 0x00000030250672a5 */ /* 0x004fc4000f8e00ff */
[----:B----4-:R-:W-:Y:S01]  /*4920*/  UIMAD.WIDE.U32 UR8, UR31, UR51, URZ ;  /* 0x000000331f0872a5 */ /* 0x010fe2000f8e00ff */
[----:B------:R-:W-:Y:S01]  /*4930*/  UMOV UR21, 0x400 ;  /* 0x0000040000157882 */ /* 0x000fe20000000000 */
[----:B------:R-:W-:Y:S02]  /*4940*/  UPLOP3.LUT UP1, UPT, UPT, UPT, UPT, 0x40, 0x4 ;  /* 0x000000000004789c */ /* 0x000fe40003f2e870 */
[----:B------:R-:W-:Y:S01]  /*4950*/  ULEA UR21, UR52, UR21, 0x18 ;  /* 0x0000001534157291 */ /* 0x000fe2000f8ec0ff */
[----:B------:R-:W-:Y:S02]  /*4960*/  UMOV UR6, UR7 ;  /* 0x0000000700067c82 */ /* 0x000fe40008000000 */
[----:B------:R-:W-:Y:S01]  /*4970*/  UMOV UR38, UR9 ;  /* 0x0000000900267c82 */ /* 0x000fe20008000000 */
[----:B------:R-:W-:Y:S02]  /*4980*/  UISETP.GE.AND UP0, UPT, UR45, 0x1, UPT ;  /* 0x000000012d00788c */ /* 0x000fe4000bf06270 */
[----:B------:R-:W-:Y:S01]  /*4990*/  UISETP.NE.AND UP4, UPT, UR45, 0x1, UPT ;  /* 0x000000012d00788c */ /* 0x000fe2000bf85270 */
[----:B------:R-:W2:Y:S01]  /*49a0*/  LDCU.64 UR22, c[0x0][0xb28] ;  /* 0x00016500ff1677ac */ /* 0x000ea20008000a00 */
[----:B------:R-:W-:-:S02]  /*49b0*/  UISETP.NE.AND UP6, UPT, UR15, 0x1, UPT ;  /* 0x000000010f00788c */ /* 0x000fc4000bfc5270 */
[----:B------:R-:W-:Y:S02]  /*49c0*/  UISETP.NE.AND UP5, UPT, UR50, 0x1, UPT ;  /* 0x000000013200788c */ /* 0x000fe4000bfa5270 */
[----:B------:R-:W-:Y:S02]  /*49d0*/  UIADD3 UR41, UPT, UPT, UR21, 0x40, URZ ;  /* 0x0000004015297890 */ /* 0x000fe4000fffe0ff */
[----:B------:R-:W-:Y:S02]  /*49e0*/  UIADD3 UR33, UPT, UPT, UR21, 0x48, URZ ;  /* 0x0000004815217890 */ /* 0x000fe4000fffe0ff */
[----:B------:R-:W-:Y:S02]  /*49f0*/  UIADD3 UR25, UPT, UPT, UR21, 0x50, URZ ;  /* 0x0000005015197890 */ /* 0x000fe4000fffe0ff */
[----:B------:R-:W-:Y:S02]  /*4a00*/  UIADD3 UR17, UPT, UPT, UR21, 0x58, URZ ;  /* 0x0000005815117890 */ /* 0x000fe4000fffe0ff */
[----:B------:R-:W-:-:S02]  /*4a10*/  USHF.R.U32.HI UR39, URZ, UR49, UR6 ;  /* 0x00000031ff277299 */ /* 0x000fc40008011606 */
[----:B---3--:R-:W-:Y:S02]  /*4a20*/  USHF.R.U32.HI UR38, URZ, UR46, UR38 ;  /* 0x0000002eff267299 */ /* 0x008fe40008011626 */
[----:B------:R-:W-:-:S11]  /*4a30*/  UISETP.NE.AND UP3, UPT, UR4, 0x1, UPT ;  /* 0x000000010400788c */ /* 0x000fd6000bf65270 */
.L_x_102:
[C---:B------:R-:W-:Y:S02]  /*4a40*/  LEA R12, R14.reuse, UR21, 0x3 ;  /* 0x000000150e0c7c11 */ /* 0x040fe4000f8e18ff */
[----:B------:R-:W-:Y:S02]  /*4a50*/  SHF.L.U32 R0, R13, 0x1f, RZ ;  /* 0x0000001f0d007819 */ /* 0x000fe400000006ff */
[----:B------:R-:W-:Y:S02]  /*4a60*/  LEA R8, R14, UR21, 0x4 ;  /* 0x000000150e087c11 */ /* 0x000fe4000f8e20ff */
[----:B---3--:R-:W3:Y:S02]  /*4a70*/  SYNCS.PHASECHK.TRANS64.TRYWAIT P0, [R12+URZ+0x90], R0 ;  /* 0x000090000c0075a7 */ /* 0x008ee400080011ff */
[----:B---3--:R-:W-:Y:S05]  /*4a80*/  @!P0 BRA `(.L_x_88) ;  /* 0x0000007800e48947 */ /* 0x008fea0003800000 */
.L_x_217:
[----:B------:R-:W4:Y:S01]  /*4a90*/  LDS.128 R8, [R8+0x120] ;  /* 0x0001200008087984 */ /* 0x000f220000000c00 */
[----:B------:R-:W-:Y:S01]  /*4aa0*/  UISETP.GE.AND UP0, UPT, UR45, 0x1, UPT ;  /* 0x000000012d00788c */ /* 0x000fe2000bf06270 */
[----:B------:R-:W-:Y:S01]  /*4ab0*/  @!PT LDS RZ, [RZ] ;  /* 0x00000000fffff984 */ /* 0x000fe20000000800 */
[----:B------:R-:W-:Y:S01]  /*4ac0*/  @!PT LDS RZ, [RZ] ;  /* 0x00000000fffff984 */ /* 0x000fe20000000800 */
[----:B------:R-:W-:Y:S01]  /*4ad0*/  @!PT LDS RZ, [RZ] ;  /* 0x00000000fffff984 */ /* 0x000fe20000000800 */
[----:B------:R-:W-:Y:S01]  /*4ae0*/  @!PT LDS RZ, [RZ] ;  /* 0x00000000fffff984 */ /* 0x000fe20000000800 */
[----:B------:R1:W-:Y:S06]  /*4af0*/  MEMBAR.ALL.CTA ;  /* 0x0000000000007992 */ /* 0x0003ec0000008000 */
[----:B-1----:R-:W1:Y:S01]  /*4b00*/  FENCE.VIEW.ASYNC.S ;  /* 0x00000000000073c6 */ /* 0x002e620000000000 */
[----:B----4-:R-:W-:Y:S11]  /*4b10*/  LOP3.LUT P0, RZ, R10, 0x1, RZ, 0xc0, !PT ;  /* 0x000000010aff7812 */ /* 0x010ff6000780c0ff */
[----:B------:R-:W-:Y:S02]  /*4b20*/  @!UPT UIADD3 URZ, UPT, UPT, URZ, URZ, URZ ;  /* 0x000000fffffff290 */ /* 0x000fe4000fffe0ff */
[----:B-1----:R-:W-:Y:S01]  /*4b30*/  VOTEU.ANY UP2, P0 ;  /* 0x0000000000ff7886 */ /* 0x002fe20000040100 */
[----:B------:R-:W-:Y:S11]  /*4b40*/  PLOP3.LUT P0, PT, PT, PT, UP2, 0x80, 0x8 ;  /* 0x000000000008781c */ /* 0x000ff60003f0f028 */
[----:B------:R-:W-:Y:S02]  /*4b50*/  @!UPT UIADD3 URZ, UPT, UPT, URZ, URZ, URZ ;  /* 0x000000fffffff290 */ /* 0x000fe4000fffe0ff */
[----:B---3--:R-:W-:Y:S02]  /*4b60*/  @P0 SHF.R.U32.HI R0, RZ, 0x10, R9 ;  /* 0x00000010ff000819 */ /* 0x008fe40000011609 */
[----:B------:R-:W-:Y:S02]  /*4b70*/  @P0 MOV R6, R8 ;  /* 0x0000000800060202 */ /* 0x000fe40000000f00 */
[----:B------:R-:W-:Y:S01]  /*4b80*/  @P0 R2UR UR4, R0 ;  /* 0x00000000000402ca */ /* 0x000fe200000e0000 */
[----:B------:R-:W-:Y:S01]  /*4b90*/  VIADD R0, R12, 0xa0 ;  /* 0x000000a00c007836 */ /* 0x000fe20000000000 */
[----:B------:R-:W-:Y:S02]  /*4ba0*/  @P0 LOP3.LUT R8, R9, 0xffff, RZ, 0xc0, !PT ;  /* 0x0000ffff09080812 */ /* 0x000fe400078ec0ff */
[----:B------:R-:W-:Y:S02]  /*4bb0*/  @P0 R2UR UR6, R6 ;  /* 0x00000000060602ca */ /* 0x000fe400000e0000 */
[----:B------:R-:W-:Y:S02]  /*4bc0*/  PRMT R0, RZ, 0x654, R0 ;  /* 0x00000654ff007816 */ /* 0x000fe40000000000 */
[----:B------:R-:W-:Y:S02]  /*4bd0*/  @P0 R2UR UR5, R8 ;  /* 0x00000000080502ca */ /* 0x000fe400000e0000 */
[----:B------:R1:W-:Y:S03]  /*4be0*/  SYNCS.ARRIVE.TRANS64.RED.A1T0 RZ, [R0+URZ], RZ ;  /* 0x000000ff00ff79a7 */ /* 0x0003e600081004ff */
[----:B------:R-:W-:Y:S04]  /*4bf0*/  @UP2 UMOV UR30, UR4 ;  /* 0x00000004001e2c82 */ /* 0x000fe80008000000 */
[----:B------:R-:W-:Y:S04]  /*4c00*/  @UP2 UMOV UR14, UR6 ;  /* 0x00000006000e2c82 */ /* 0x000fe80008000000 */
[----:B------:R-:W-:Y:S01]  /*4c10*/  @UP2 UMOV UR13, UR5 ;  /* 0x00000005000d2c82 */ /* 0x000fe20008000000 */
[----:B------:R-:W-:Y:S05]  /*4c20*/  BRA.U !UP0, `(.L_x_89) ;  /* 0x0000000108a47547 */ /* 0x000fea000b800000 */
[----:B------:R-:W-:Y:S02]  /*4c30*/  UIMAD.WIDE.U32 UR18, UR13, UR51, URZ ;  /* 0x000000330d1272a5 */ /* 0x000fe4000f8e00ff */
[----:B------:R-:W-:Y:S02]  /*4c40*/  UIMAD.WIDE.U32 UR26, UR14, UR48, URZ ;  /* 0x000000300e1a72a5 */ /* 0x000fe4000f8e00ff */
[----:B------:R-:W-:Y:S02]  /*4c50*/  USEL UR4, UR31, UR38, !UP5 ;  /* 0x000000261f047287 */ /* 0x000fe4000e800000 */
[----:B------:R-:W-:Y:S02]  /*4c60*/  USEL UR7, UR37, UR39, !UP6 ;  /* 0x0000002725077287 */ /* 0x000fe4000f000000 */
[----:B--2---:R-:W-:Y:S02]  /*4c70*/  UIMAD.WIDE.U32 UR8, UR4, UR22, URZ ;  /* 0x00000016040872a5 */ /* 0x004fe4000f8e00ff */
[----:B------:R-:W-:Y:S01]  /*4c80*/  UIMAD.WIDE.U32 UR10, UR7, UR22, URZ ;  /* 0x00000016070a72a5 */ /* 0x000fe2000f8e00ff */
[----:B------:R-:W-:Y:S02]  /*4c90*/  UMOV UR5, UR19 ;  /* 0x0000001300057c82 */ /* 0x000fe40008000000 */
[----:B------:R-:W-:Y:S03]  /*4ca0*/  USHF.R.U32.HI UR6, URZ, UR46, UR5 ;  /* 0x0000002eff067299 */ /* 0x000fe60008011605 */
[----:B------:R-:W-:Y:S01]  /*4cb0*/  UMOV UR5, UR27 ;  /* 0x0000001b00057c82 */ /* 0x000fe20008000000 */
[----:B------:R-:W-:Y:S02]  /*4cc0*/  USEL UR6, UR13, UR6, !UP5 ;  /* 0x000000060d067287 */ /* 0x000fe4000e800000 */
[----:B------:R-:W-:Y:S03]  /*4cd0*/  USHF.R.U32.HI UR12, URZ, UR49, UR5 ;  /* 0x00000031ff0c7299 */ /* 0x000fe60008011605 */
[----:B------:R-:W-:Y:S02]  /*4ce0*/  UMOV UR5, UR9 ;  /* 0x0000000900057c82 */ /* 0x000fe40008000000 */
[----:B------:R-:W-:Y:S03]  /*4cf0*/  @UP4 USHF.R.U32.HI UR4, URZ, UR23, UR5 ;  /* 0x00000017ff044299 */ /* 0x000fe60008011605 */
[----:B------:R-:W-:Y:S01]  /*4d00*/  UMOV UR5, UR11 ;  /* 0x0000000b00057c82 */ /* 0x000fe20008000000 */
[----:B------:R-:W-:Y:S02]  /*4d10*/  UIMAD UR4, UR45, UR4, URZ ;  /* 0x000000042d0472a4 */ /* 0x000fe4000f8e02ff */
[----:B------:R-:W-:Y:S02]  /*4d20*/  @UP4 USHF.R.U32.HI UR7, URZ, UR23, UR5 ;  /* 0x00000017ff074299 */ /* 0x000fe40008011605 */
[----:B------:R-:W-:Y:S02]  /*4d30*/  UIMAD.WIDE.U32 UR10, UR6, UR22, URZ ;  /* 0x00000016060a72a5 */ /* 0x000fe4000f8e00ff */
[----:B------:R-:W-:Y:S02]  /*4d40*/  USEL UR5, UR14, UR12, !UP6 ;  /* 0x0000000c0e057287 */ /* 0x000fe4000f000000 */
[----:B------:R-:W-:Y:S02]  /*4d50*/  UIMAD UR8, UR45, UR7, URZ ;  /* 0x000000072d0872a4 */ /* 0x000fe4000f8e02ff */
[----:B------:R-:W-:Y:S03]  /*4d60*/  UISETP.GE.AND UP0, UPT, UR6, UR4, UPT ;  /* 0x000000040600728c */ /* 0x000fe6000bf06270 */
[----:B------:R-:W-:Y:S01]  /*4d70*/  UMOV UR4, UR11 ;  /* 0x0000000b00047c82 */ /* 0x000fe20008000000 */
[----:B------:R-:W-:Y:S02]  /*4d80*/  UISETP.GE.OR UP0, UPT, UR5, UR8, UP0 ;  /* 0x000000080500728c */ /* 0x000fe40008706670 */
[----:B------:R-:W-:Y:S02]  /*4d90*/  USHF.R.U32.HI UR4, URZ, UR23, UR4 ;  /* 0x00000017ff047299 */ /* 0x000fe40008011604 */
[----:B------:R-:W-:Y:S02]  /*4da0*/  UIMAD.WIDE.U32 UR8, UR5, UR22, URZ ;  /* 0x00000016050872a5 */ /* 0x000fe4000f8e00ff */
[----:B------:R-:W-:Y:S04]  /*4db0*/  USEL UR10, UR6, UR4, !UP4 ;  /* 0x00000004060a7287 */ /* 0x000fe8000e000000 */
[----:B------:R-:W-:Y:S01]  /*4dc0*/  UIADD3 UR11, UPT, UPT, -UR10, URZ, URZ ;  /* 0x000000ff0a0b7290 */ /* 0x000fe2000fffe1ff */
[----:B------:R-:W-:Y:S02]  /*4dd0*/  @!UP0 UMOV UR4, UR9 ;  /* 0x0000000900048c82 */ /* 0x000fe40008000000 */
[----:B------:R-:W-:Y:S02]  /*4de0*/  @!UP0 USHF.R.U32.HI UR4, URZ, UR23, UR4 ;  /* 0x00000017ff048299 */ /* 0x000fe40008011604 */
[----:B------:R-:W-:Y:S02]  /*4df0*/  UIMAD UR8, UR45, UR11, UR6 ;  /* 0x0000000b2d0872a4 */ /* 0x000fe4000f8e0206 */
[----:B------:R-:W-:Y:S04]  /*4e00*/  @!UP0 USEL UR4, UR5, UR4, !UP4 ;  /* 0x0000000405048287 */ /* 0x000fe8000e000000 */
[----:B------:R-:W-:Y:S02]  /*4e10*/  @!UP0 UIMAD UR7, UR7, UR8, UR4 ;  /* 0x00000008070782a4 */ /* 0x000fe4000f8e0204 */
[----:B------:R-:W-:Y:S02]  /*4e20*/  @!UP0 UIADD3 UR9, UPT, UPT, UR10, -UR4, URZ ;  /* 0x800000040a098290 */ /* 0x000fe4000fffe0ff */
[----:B------:R-:W-:Y:S02]  /*4e30*/  UIADD3 UR8, UPT, UPT, -UR6, URZ, URZ ;  /* 0x000000ff06087290 */ /* 0x000fe4000fffe1ff */
[----:B------:R-:W-:Y:S02]  /*4e40*/  UIADD3 UR4, UPT, UPT, -UR5, URZ, URZ ;  /* 0x000000ff05047290 */ /* 0x000fe4000fffe1ff */
[----:B------:R-:W-:Y:S03]  /*4e50*/  @!UP0 UIMAD UR6, UR9, UR45, UR5 ;  /* 0x0000002d090682a4 */ /* 0x000fe6000f8e0205 */
[----:B------:R-:W-:Y:S01]  /*4e60*/  @!UP0 UMOV UR5, UR7 ;  /* 0x0000000700058c82 */ /* 0x000fe20008000000 */
[----:B------:R-:W-:Y:S02]  /*4e70*/  UIMAD UR7, UR15, UR4, UR14 ;  /* 0x000000040f0772a4 */ /* 0x000fe4000f8e020e */
[----:B------:R-:W-:Y:S02]  /*4e80*/  UIMAD UR4, UR50, UR8, UR13 ;  /* 0x00000008320472a4 */ /* 0x000fe4000f8e020d */
[----:B------:R-:W-:Y:S02]  /*4e90*/  UIMAD UR14, UR5, UR15, UR7 ;  /* 0x0000000f050e72a4 */ /* 0x000fe4000f8e0207 */
[----:B------:R-:W-:Y:S11]  /*4ea0*/  UIMAD UR13, UR6, UR50, UR4 ;  /* 0x00000032060d72a4 */ /* 0x000ff6000f8e0204 */
[----:B------:R-:W-:Y:S01]  /*4eb0*/  @!UPT UIADD3 URZ, UPT, UPT, URZ, URZ, URZ ;  /* 0x000000fffffff290 */ /* 0x000fe2000fffe0ff */
.L_x_89:
[----:B------:R-:W3:Y:S01]  /*4ec0*/  @!UP3 LDCU.128 UR8, c[0x0][0xb10] ;  /* 0x00016200ff08b7ac */ /* 0x000ee20008000c00 */
[----:B------:R-:W-:Y:S01]  /*4ed0*/  IMAD.MOV.U32 R10, RZ, RZ, 0x1 ;  /* 0x00000001ff0a7424 */ /* 0x000fe200078e00ff */
[C---:B------:R-:W-:Y:S02]  /*4ee0*/  ISETP.NE.U32.AND P1, PT, R4.reuse, RZ, PT ;  /* 0x000000ff0400720c */ /* 0x040fe40003f25070 */
[----:B------:R-:W-:Y:S02]  /*4ef0*/  ISETP.NE.U32.AND P0, PT, R4, RZ, PT ;  /* 0x000000ff0400720c */ /* 0x000fe40003f05070 */
[C---:B------:R-:W-:Y:S01]  /*4f00*/  ISETP.NE.AND.EX P1, PT, R5.reuse, RZ, PT, P1 ;  /* 0x000000ff0500720c */ /* 0x040fe20003f25310 */
[----:B------:R-:W4:Y:S01]  /*4f10*/  @!UP3 LDCU UR5, c[0x0][0xb0c] ;  /* 0x00016180ff05b7ac */ /* 0x000f220008000800 */
[----:B------:R-:W-:Y:S02]  /*4f20*/  ISETP.NE.AND.EX P0, PT, R5, RZ, PT, P0 ;  /* 0x000000ff0500720c */ /* 0x000fe40003f05300 */
[----:B------:R-:W-:Y:S01]  /*4f30*/  SHF.L.U32 R10, R10, 0x1f, RZ ;  /* 0x0000001f0a0a7819 */ /* 0x000fe200000006ff */
[----:B------:R-:W-:Y:S02]  /*4f40*/  USHF.L.U32 UR43, UR16, 0x7, URZ ;  /* 0x00000007102b7899 */ /* 0x000fe400080006ff */
[----:B------:R-:W-:Y:S02]  /*4f50*/  USHF.L.U32 UR42, UR20, 0x7, URZ ;  /* 0x00000007142a7899 */ /* 0x000fe400080006ff */
[----:B---3--:R-:W-:Y:S07]  /*4f60*/  UIMAD.WIDE.U32 UR6, UR14, UR8, URZ ;  /* 0x000000080e0672a5 */ /* 0x008fee000f8e00ff */
[----:B------:R-:W-:Y:S01]  /*4f70*/  @!UP3 UMOV UR4, UR7 ;  /* 0x000000070004bc82 */ /* 0x000fe20008000000 */
[----:B----4-:R-:W-:Y:S02]  /*4f80*/  @!UP3 UISETP.NE.AND UP0, UPT, UR5, 0x1, UPT ;  /* 0x000000010500b88c */ /* 0x010fe4000bf05270 */
[----:B------:R-:W-:Y:S02]  /*4f90*/  @!UP3 USHF.R.U32.HI UR4, URZ, UR9, UR4 ;  /* 0x00000009ff04b299 */ /* 0x000fe40008011604 */
[----:B------:R-:W-:Y:S02]  /*4fa0*/  UIMAD.WIDE.U32 UR6, UR13, UR11, URZ ;  /* 0x0000000b0d0672a5 */ /* 0x000fe4000f8e00ff */
[----:B------:R-:W-:Y:S02]  /*4fb0*/  @!UP3 USEL UR8, UR14, UR4, !UP0 ;  /* 0x000000040e08b287 */ /* 0x000fe4000c000000 */
[----:B------:R-:W-:Y:S03]  /*4fc0*/  @!UP3 UISETP.NE.AND UP0, UPT, UR10, 0x1, UPT ;  /* 0x000000010a00b88c */ /* 0x000fe6000bf05270 */
[----:B------:R-:W-:Y:S02]  /*4fd0*/  @!UP3 UMOV UR6, UR7 ;  /* 0x000000070006bc82 */ /* 0x000fe40008000000 */
[----:B------:R-:W3:Y:S02]  /*4fe0*/  @!UP3 LDCU UR4, c[0x0][0xb20] ;  /* 0x00016400ff04b7ac */ /* 0x000ee40008000800 */
[----:B---3--:R-:W-:Y:S04]  /*4ff0*/  @!UP3 USHF.R.U32.HI UR6, URZ, UR4, UR6 ;  /* 0x00000004ff06b299 */ /* 0x008fe80008011606 */
[----:B------:R-:W-:Y:S04]  /*5000*/  @!UP3 USEL UR6, UR13, UR6, !UP0 ;  /* 0x000000060d06b287 */ /* 0x000fe8000c000000 */
[----:B------:R-:W-:Y:S02]  /*5010*/  @!UP3 UIADD3 UR4, UPT, UPT, -UR8, UR6, URZ ;  /* 0x000000060804b290 */ /* 0x000fe4000fffe1ff */
[----:B------:R-:W-:Y:S02]  /*5020*/  @!UP3 UIADD3 UR6, UPT, UPT, UR8, -UR6, URZ ;  /* 0x800000060806b290 */ /* 0x000fe4000fffe0ff */
[----:B------:R-:W-:Y:S02]  /*5030*/  @!UP3 UIMAD UR14, UR4, UR5, UR14 ;  /* 0x00000005040eb2a4 */ /* 0x000fe4000f8e020e */
[----:B------:R-:W-:Y:S01]  /*5040*/  @!UP3 UIMAD UR13, UR6, UR10, UR13 ;  /* 0x0000000a060db2a4 */ /* 0x000fe2000f8e020d */
[----:B------:R-:W-:Y:S11]  /*5050*/  BRA.U UP1, `(.L_x_90) ;  /* 0x0000000101107547 */ /* 0x000ff6000b800000 */
[----:B------:R-:W-:Y:S04]  /*5060*/  MOV R6, UR54 ;  /* 0x0000003600067c02 */ /* 0x000fe80008000f00 */
[----:B------:R-:W-:Y:S04]  /*5070*/  SHF.L.U32 R6, R6, 0x1f, RZ ;  /* 0x0000001f06067819 */ /* 0x000fe800000006ff */
[----:B------:R-:W3:Y:S02]  /*5080*/  SYNCS.PHASECHK.TRANS64.TRYWAIT P2, [UR21+0x88], R6 ;  /* 0x00008806ff0075a7 */ /* 0x000ee40008041115 */
[----:B---3--:R-:W-:Y:S05]  /*5090*/  @!P2 BRA `(.L_x_91) ;  /* 0x000000740074a947 */ /* 0x008fea0003800000 */
.L_x_90:
[----:B------:R-:W-:Y:S05]  /*50a0*/  @!P1 BRA `(.L_x_92) ;  /* 0x0000000000309947 */ /* 0x000fea0003800000 */
[----:B------:R-:W-:Y:S01]  /*50b0*/  ISETP.NE.U32.AND P1, PT, R2, RZ, PT ;  /* 0x000000ff0200720c */ /* 0x000fe20003f25070 */
[----:B------:R-:W3:Y:S01]  /*50c0*/  LDCU.64 UR4, c[0x0][0x358] ;  /* 0x00006b00ff0477ac */ /* 0x000ee20008000a00 */
[----:B------:R-:W-:Y:S02]  /*50d0*/  IMAD.MOV.U32 R56, RZ, RZ, 0x1 ;  /* 0x00000001ff387424 */ /* 0x000fe400078e00ff */
[----:B------:R-:W-:Y:S11]  /*50e0*/  ISETP.NE.AND.EX P1, PT, R3, RZ, PT, P1 ;  /* 0x000000ff0300720c */ /* 0x000ff60003f25310 */
[----:B------:R-:W-:Y:S02]  /*50f0*/  @!UPT UIADD3 URZ, UPT, UPT, URZ, URZ, URZ ;  /* 0x000000fffffff290 */ /* 0x000fe4000fffe0ff */
[----:B------:R-:W4:Y:S01]  /*5100*/  @P1 LDC.64 R8, c[0x0][0x888] ;  /* 0x00022200ff081b82 */ /* 0x000f220000000a00 */
[----:B-1----:R-:W-:Y:S04]  /*5110*/  @P1 IMAD R0, R4, UR36, RZ ;  /* 0x0000002404001c24 */ /* 0x002fe8000f8e02ff */
[----:B----4-:R-:W-:Y:S04]  /*5120*/  @P1 IMAD.WIDE R8, R0, 0x4, R8 ;  /* 0x0000000400081825 */ /* 0x010fe800078e0208 */
[----:B------:R-:W-:Y:S01]  /*5130*/  HFMA2 R0, -RZ, RZ, 0, 5.9604644775390625e-08 ;  /* 0x00000001ff007431 */ /* 0x000fe200000001ff */
[----:B---3-5:R3:W5:Y:S04]  /*5140*/  @P1 LDG.E R27, desc[UR4][R8.64] ;  /* 0x00000004081b1981 */ /* 0x028768000c1e1900 */
[----:B------:R-:W-:Y:S01]  /*5150*/  @!P1 PRMT R56, R0, 0x7610, R56 ;  /* 0x0000761000389816 */ /* 0x000fe20000000038 */
[----:B---3--:R-:W4:Y:S06]  /*5160*/  @!P1 LDC R27, c[0x0][0x880] ;  /* 0x00022000ff1b9b82 */ /* 0x008f2c0000000800 */
.L_x_92:
[----:B----45:R-:W-:Y:S01]  /*5170*/  @!P0 FSETP.EQ.AND P1, PT, R27, RZ, PT ;  /* 0x000000ff1b00820b */ /* 0x030fe20003f22000 */
[----:B------:R-:W-:Y:S01]  /*5180*/  @!UPT UIADD3 URZ, UPT, UPT, URZ, URZ, URZ ;  /* 0x000000fffffff290 */ /* 0x000fe2000fffe0ff */
[----:B------:R-:W-:Y:S11]  /*5190*/  @!P0 BRA `(.L_x_93) ;  /* 0x0000000000188947 */ /* 0x000ff60003800000 */
[----:B------:R-:W-:Y:S02]  /*51a0*/  LOP3.LUT P0, RZ, R56, 0xff, RZ, 0xc0, !PT ;  /* 0x000000ff38ff7812 */ /* 0x000fe4000780c0ff */
[----:B------:R-:W-:Y:S04]  /*51b0*/  ISETP.NE.U32.AND P1, PT, R2, RZ, PT ;  /* 0x000000ff0200720c */ /* 0x000fe80003f25070 */
[----:B------:R-:W-:Y:S04]  /*51c0*/  ISETP.NE.AND.EX P1, PT, R3, RZ, PT, P1 ;  /* 0x000000ff0300720c */ /* 0x000fe80003f25310 */
[----:B------:R-:W-:Y:S03]  /*51d0*/  PLOP3.LUT P1, PT, P1, PT, PT, 0x8, 0x80 ;  /* 0x000000000080781c */ /* 0x000fe60000f2e170 */
[----:B------:R-:W-:Y:S11]  /*51e0*/  @P0 FSETP.EQ.AND P1, PT, R27, RZ, PT ;  /* 0x000000ff1b00020b */ /* 0x000ff60003f22000 */
[----:B------:R-:W-:Y:S02]  /*51f0*/  @!UPT UIADD3 URZ, UPT, UPT, URZ, URZ, URZ ;  /* 0x000000fffffff290 */ /* 0x000fe4000fffe0ff */
.L_x_93:
[----:B------:R-:W3:Y:S01]  /*5200*/  SYNCS.PHASECHK.TRANS64.TRYWAIT P2, [UR21+0x60], R10 ;  /* 0x0000600aff0075a7 */ /* 0x000ee20008041115 */
[----:B------:R-:W-:Y:S04]  /*5210*/  ELECT P0, URZ, PT ;  /* 0x0000000000ff782f */ /* 0x000fe80003800000 */
[----:B------:R-:W-:Y:S11]  /*5220*/  PLOP3.LUT P1, PT, P1, P0, PT, 0xf2, 0x2f ;  /* 0x00000000002f781c */ /* 0x000ff60000f21e72 */
[----:B------:R-:W-:Y:S02]  /*5230*/  @!UPT UIADD3 URZ, UPT, UPT, URZ, URZ, URZ ;  /* 0x000000fffffff290 */ /* 0x000fe4000fffe0ff */
[----:B------:R-:W-:Y:S05]  /*5240*/  @!P1 IADD3 R8, P0, PT, R16, 0x580, RZ ;  /* 0x0000058010089810 */ /* 0x000fea0007f1e0ff */
[----:B-1----:R-:W-:Y:S01]  /*5250*/  @!P1 IMAD.X R6, RZ, RZ, R17, P0 ;  /* 0x000000ffff069224 */ /* 0x002fe200000e0611 */
[----:B---3--:R-:W-:Y:S07]  /*5260*/  @!P2 BRA `(.L_x_94) ;  /* 0x000000740018a947 */ /* 0x008fee0003800000 */
.L_x_220:
[----:B------:R-:W-:Y:S01]  /*5270*/  @!P1 R2UR UR5, R8 ;  /* 0x00000000080592ca */ /* 0x000fe200000e0000 */
[----:B------:R-:W-:Y:S01]  /*5280*/  VOTEU.ALL UP0, P1 ;  /* 0x0000000000ff7886 */ /* 0x000fe20000800000 */
[----:B------:R-:W-:Y:S01]  /*5290*/  @!P1 R2UR UR4, R6 ;  /* 0x00000000060492ca */ /* 0x000fe200000e0000 */
[----:B-1----:R-:W-:Y:S01]  /*52a0*/  @!P1 IMAD.MOV.U32 R0, RZ, RZ, 0x2000 ;  /* 0x00002000ff009424 */ /* 0x002fe200078e00ff */
[----:B------:R-:W-:Y:S01]  /*52b0*/  UMOV UR8, 0x0 ;  /* 0x0000000000087882 */ /* 0x000fe20000000000 */
[----:B------:R-:W-:Y:S01]  /*52c0*/  UMOV UR9, 0x10000000 ;  /* 0x1000000000097882 */ /* 0x000fe20000000000 */
[----:B------:R-:W-:Y:S01]  /*52d0*/  @!UP0 UIADD3 UR40, UPT, UPT, UR21, 0x200, URZ ;  /* 0x0000020015288890 */ /* 0x000fe2000fffe0ff */
[----:B------:R-:W-:Y:S01]  /*52e0*/  VOTEU.ALL UP0, P1 ;  /* 0x0000000000ff7886 */ /* 0x000fe20000800000 */
[----:B------:R-:W-:Y:S01]  /*52f0*/  UMOV UR44, UR36 ;  /* 0x00000024002c7c82 */ /* 0x000fe20008000000 */
[----:B------:R-:W-:Y:S04]  /*5300*/  UPRMT UR6, UR52, 0x654, UR41 ;  /* 0x0000065434067896 */ /* 0x000fe80008000029 */
[----:B------:R-:W-:Y:S02]  /*5310*/  IMAD.U32 R8, RZ, RZ, UR5 ;  /* 0x00000005ff087e24 */ /* 0x000fe4000f8e00ff */
[----:B------:R-:W-:Y:S03]  /*5320*/  IMAD.U32 R9, RZ, RZ, UR4 ;  /* 0x00000004ff097e24 */ /* 0x000fe6000f8e00ff */
[----:B------:R-:W-:Y:S02]  /*5330*/  @!P1 R2UR UR4, R8 ;  /* 0x00000000080492ca */ /* 0x000fe400000e0000 */
[----:B------:R-:W-:Y:S02]  /*5340*/  @!P1 R2UR UR5, R9 ;  /* 0x00000000090592ca */ /* 0x000fe400000e0000 */
[----:B------:R-:W-:Y:S05]  /*5350*/  @!P1 IADD3 R8, P0, PT, R16, 0x580, RZ ;  /* 0x0000058010089810 */ /* 0x000fea0007f1e0ff */
[----:B------:R-:W-:Y:S06]  /*5360*/  @!P1 IMAD.X R6, RZ, RZ, R17, P0 ;  /* 0x000000ffff069224 */ /* 0x000fec00000e0611 */
[----:B------:R1:W-:Y:S01]  /*5370*/  @!UP0 UTMALDG.3D [UR40], [UR4], desc[UR8] ;  /* 0x00000828040085b4 */ /* 0x0003e20008011000 */
[----:B------:R1:W-:Y:S01]  /*5380*/  @!P1 SYNCS.ARRIVE.TRANS64.RED.A0TR RZ, [UR21+0x40], R0 ;  /* 0x00004000ffff99a7 */ /* 0x0003e20008300415 */
[----:B------:R-:W-:Y:S01]  /*5390*/  SYNCS.ARRIVE.TRANS64.RED.A1T0 RZ, [UR6], RZ ;  /* 0x000000ffffff79a7 */ /* 0x000fe20008100406 */
[----:B------:R-:W3:Y:S02]  /*53a0*/  SYNCS.PHASECHK.TRANS64.TRYWAIT P2, [UR21+0x68], R10 ;  /* 0x0000680aff0075a7 */ /* 0x000ee40008041115 */
[----:B-1-3--:R-:W-:Y:S05]  /*53b0*/  @!P2 BRA `(.L_x_95) ;  /* 0x0000007000dca947 */ /* 0x00afea0003800000 */
.L_x_222:
[----:B------:R-:W-:Y:S01]  /*53c0*/  @!P1 R2UR UR5, R8 ;  /* 0x00000000080592ca */ /* 0x000fe200000e0000 */
[----:B------:R-:W-:Y:S01]  /*53d0*/  VOTEU.ALL UP0, P1 ;  /* 0x0000000000ff7886 */ /* 0x000fe20000800000 */
[----:B------:R-:W-:Y:S01]  /*53e0*/  @!P1 R2UR UR4, R6 ;  /* 0x00000000060492ca */ /* 0x000fe200000e0000 */
[----:B-1----:R-:W-:Y:S01]  /*53f0*/  @!P1 IMAD.MOV.U32 R0, RZ, RZ, 0x2000 ;  /* 0x00002000ff009424 */ /* 0x002fe200078e00ff */
[----:B------:R-:W-:Y:S01]  /*5400*/  UMOV UR8, 0x0 ;  /* 0x0000000000087882 */ /* 0x000fe20000000000 */
[----:B------:R-:W-:Y:S01]  /*5410*/  UMOV UR9, 0x10000000 ;  /* 0x1000000000097882 */ /* 0x000fe20000000000 */
[----:B------:R-:W-:Y:S02]  /*5420*/  @!UP0 UIADD3 UR34, UPT, UPT, UR42, 0x10, URZ ;  /* 0x000000102a228890 */ /* 0x000fe4000fffe0ff */
[----:B------:R-:W-:Y:S01]  /*5430*/  @!UP0 UIADD3 UR32, UPT, UPT, UR21, 0x2200, URZ ;  /* 0x0000220015208890 */ /* 0x000fe2000fffe0ff */
[----:B------:R-:W-:Y:S01]  /*5440*/  VOTEU.ALL UP0, P1 ;  /* 0x0000000000ff7886 */ /* 0x000fe20000800000 */
[----:B------:R-:W-:Y:S01]  /*5450*/  UMOV UR35, UR43 ;  /* 0x0000002b00237c82 */ /* 0x000fe20008000000 */
[----:B------:R-:W-:Y:S02]  /*5460*/  UPRMT UR7, UR52, 0x654, UR33 ;  /* 0x0000065434077896 */ /* 0x000fe40008000021 */
        /* <DEDUP_REMOVED lines=11> */
.L_x_224:
        /* <DEDUP_REMOVED lines=10> */
[----:B------:R-:W-:Y:S02]  /*55c0*/  UMOV UR28, UR36 ;  /* 0x00000024001c7c82 */ /* 0x000fe40008000000 */
[----:B------:R-:W-:Y:S01]  /*55d0*/  IMAD.U32 R8, RZ, RZ, UR5 ;  /* 0x00000005ff087e24 */ /* 0x000fe2000f8e00ff */
[----:B------:R-:W-:Y:S01]  /*55e0*/  UPRMT UR29, UR52, 0x654, UR25 ;  /* 0x00000654341d7896 */ /* 0x000fe20008000019 */
        /* <DEDUP_REMOVED lines=10> */
.L_x_226:
        /* <DEDUP_REMOVED lines=16> */
[----:B------:R-:W-:Y:S02]  /*5790*/  SHF.L.U32 R9, RZ, 0x1f, RZ ;  /* 0x0000001fff097819 */ /* 0x000fe400000006ff */
[----:B------:R-:W-:Y:S05]  /*57a0*/  @!P1 IADD3 R8, P0, PT, R16, 0x580, RZ ;  /* 0x0000058010089810 */ /* 0x000fea0007f1e0ff */
[----:B------:R-:W-:Y:S04]  /*57b0*/  @!P1 IMAD.X R6, RZ, RZ, R17, P0 ;  /* 0x000000ffff069224 */ /* 0x000fe800000e0611 */
[----:B------:R1:W-:Y:S01]  /*57c0*/  @!UP0 UTMALDG.3D [UR16], [UR4], desc[UR8] ;  /* 0x00000810040085b4 */ /* 0x0003e20008011000 */
[----:B------:R1:W-:Y:S01]  /*57d0*/  @!P1 SYNCS.ARRIVE.TRANS64.RED.A0TR RZ, [UR21+0x58], R0 ;  /* 0x00005800ffff99a7 */ /* 0x0003e20008300415 */
[----:B------:R-:W-:Y:S01]  /*57e0*/  SYNCS.ARRIVE.TRANS64.RED.A1T0 RZ, [UR24], RZ ;  /* 0x000000ffffff79a7 */ /* 0x000fe20008100418 */
[----:B------:R-:W3:Y:S02]  /*57f0*/  SYNCS.PHASECHK.TRANS64.TRYWAIT P2, [UR21+0x60], R9 ;  /* 0x00006009ff0075a7 */ /* 0x000ee40008041115 */
[----:B-1-3--:R-:W-:Y:S05]  /*5800*/  @!P2 BRA `(.L_x_98) ;  /* 0x000000700010a947 */ /* 0x00afea0003800000 */
.L_x_228:
[----:B------:R-:W-:Y:S01]  /*5810*/  @!P1 R2UR UR5, R8 ;  /* 0x00000000080592ca */ /* 0x000fe200000e0000 */
[----:B------:R-:W-:Y:S01]  /*5820*/  VOTEU.ALL UP0, P1 ;  /* 0x0000000000ff7886 */ /* 0x000fe20000800000 */
[----:B------:R-:W-:Y:S01]  /*5830*/  @!P1 R2UR UR4, R6 ;  /* 0x00000000060492ca */ /* 0x000fe200000e0000 */
[----:B-1----:R-:W-:Y:S01]  /*5840*/  @!P1 IMAD.MOV.U32 R0, RZ, RZ, 0x2000 ;  /* 0x00002000ff009424 */ /* 0x002fe200078e00ff */
[----:B------:R-:W-:Y:S01]  /*5850*/  UMOV UR18, 0x0 ;  /* 0x0000000000127882 */ /* 0x000fe20000000000 */
[----:B------:R-:W-:Y:S01]  /*5860*/  UMOV UR19, 0x10000000 ;  /* 0x1000000000137882 */ /* 0x000fe20000000000 */
[----:B------:R-:W-:Y:S01]  /*5870*/  @!UP0 UIADD3 UR10, UPT, UPT, UR42, 0x40, URZ ;  /* 0x000000402a0a8890 */ /* 0x000fe2000fffe0ff */
[----:B------:R-:W-:Y:S01]  /*5880*/  @!P1 IADD3 R8, P0, PT, R16, 0x580, RZ ;  /* 0x0000058010089810 */ /* 0x000fe20007f1e0ff */
[----:B------:R-:W-:Y:S01]  /*5890*/  @!UP0 UIADD3 UR8, UPT, UPT, UR21, 0x200, URZ ;  /* 0x0000020015088890 */ /* 0x000fe2000fffe0ff */
[----:B------:R-:W-:Y:S01]  /*58a0*/  VOTEU.ALL UP0, P1 ;  /* 0x0000000000ff7886 */ /* 0x000fe20000800000 */
[----:B------:R-:W-:Y:S01]  /*58b0*/  UMOV UR9, UR41 ;  /* 0x0000002900097c82 */ /* 0x000fe20008000000 */
[----:B------:R-:W-:Y:S02]  /*58c0*/  UMOV UR11, UR43 ;  /* 0x0000002b000b7c82 */ /* 0x000fe40008000000 */
[----:B------:R-:W-:Y:S01]  /*58d0*/  IMAD.U32 R18, RZ, RZ, UR5 ;  /* 0x00000005ff127e24 */ /* 0x000fe2000f8e00ff */
[----:B------:R-:W-:Y:S01]  /*58e0*/  UMOV UR12, UR36 ;  /* 0x00000024000c7c82 */ /* 0x000fe20008000000 */
[----:B------:R-:W-:Y:S02]  /*58f0*/  IMAD.U32 R19, RZ, RZ, UR4 ;  /* 0x00000004ff137e24 */ /* 0x000fe4000f8e00ff */
[----:B------:R-:W-:Y:S01]  /*5900*/  @!P1 IMAD.X R6, RZ, RZ, R17, P0 ;  /* 0x000000ffff069224 */ /* 0x000fe200000e0611 */
[----:B------:R-:W-:Y:S02]  /*5910*/  @!P1 R2UR UR4, R18 ;  /* 0x00000000120492ca */ /* 0x000fe400000e0000 */
[----:B------:R-:W-:Y:S11]  /*5920*/  @!P1 R2UR UR5, R19 ;  /* 0x00000000130592ca */ /* 0x000ff600000e0000 */
[----:B------:R-:W-:Y:S02]  /*5930*/  @!UPT UIADD3 URZ, UPT, UPT, URZ, URZ, URZ ;  /* 0x000000fffffff290 */ /* 0x000fe4000fffe0ff */
[----:B------:R1:W-:Y:S01]  /*5940*/  @!UP0 UTMALDG.3D [UR8], [UR4], desc[UR18] ;  /* 0x00001208040085b4 */ /* 0x0003e20008011000 */
[----:B------:R1:W-:Y:S01]  /*5950*/  @!P1 SYNCS.ARRIVE.TRANS64.RED.A0TR RZ, [UR21+0x40], R0 ;  /* 0x00004000ffff99a7 */ /* 0x0003e20008300415 */
[----:B------:R-:W-:Y:S01]  /*5960*/  SYNCS.ARRIVE.TRANS64.RED.A1T0 RZ, [UR6], RZ ;  /* 0x000000ffffff79a7 */ /* 0x000fe20008100406 */
[----:B------:R-:W3:Y:S02]  /*5970*/  SYNCS.PHASECHK.TRANS64.TRYWAIT P2, [UR21+0x68], R9 ;  /* 0x00006809ff0075a7 */ /* 0x000ee40008041115 */
[----:B-1-3--:R-:W-:Y:S05]  /*5980*/  @!P2 BRA `(.L_x_99) ;  /* 0x0000006c00c8a947 */ /* 0x00afea0003800000 */
.L_x_230:
        /* <DEDUP_REMOVED lines=24> */
.L_x_232:
[----:B------:R-:W-:Y:S01]  /*5b10*/  @!P1 R2UR UR5, R8 ;  /* 0x00000000080592ca */ /* 0x000fe200000e0000 */
[----:B------:R-:W-:Y:S01]  /*5b20*/  VOTEU.ALL UP0, P1 ;  /* 0x0000000000ff7886 */ /* 0x000fe20000800000 */
[----:B------:R-:W-:Y:S01]  /*5b30*/  @!P1 R2UR UR4, R6 ;  /* 0x00000000060492ca */ /* 0x000fe200000e0000 */
[----:B-1----:R-:W-:Y:S01]  /*5b40*/  @!P1 IMAD.MOV.U32 R0, RZ, RZ, 0x2000 ;  /* 0x00002000ff009424 */ /* 0x002fe200078e00ff */
[----:B------:R-:W-:Y:S01]  /*5b50*/  UMOV UR6, 0x0 ;  /* 0x0000000000067882 */ /* 0x000fe20000000000 */
[----:B------:R-:W-:Y:S01]  /*5b60*/  UMOV UR7, 0x10000000 ;  /* 0x1000000000077882 */ /* 0x000fe20000000000 */
[----:B------:R-:W-:Y:S01]  /*5b70*/  @!UP0 UIADD3 UR10, UPT, UPT, UR42, 0x60, URZ ;  /* 0x000000602a0a8890 */ /* 0x000fe2000fffe0ff */
[----:B------:R-:W-:Y:S01]  /*5b80*/  VIADD R14, R14, 0x1 ;  /* 0x000000010e0e7836 */ /* 0x000fe20000000000 */
[----:B------:R-:W-:Y:S01]  /*5b90*/  @!UP0 UIADD3 UR8, UPT, UPT, UR21, 0x4200, URZ ;  /* 0x0000420015088890 */ /* 0x000fe2000fffe0ff */
[----:B------:R-:W-:Y:S01]  /*5ba0*/  VOTEU.ALL UP0, P1 ;  /* 0x0000000000ff7886 */ /* 0x000fe20000800000 */
[----:B------:R-:W-:Y:S01]  /*5bb0*/  UMOV UR9, UR25 ;  /* 0x0000001900097c82 */ /* 0x000fe20008000000 */
[----:B------:R-:W-:Y:S02]  /*5bc0*/  UMOV UR11, UR43 ;  /* 0x0000002b000b7c82 */ /* 0x000fe40008000000 */
[----:B------:R-:W-:Y:S01]  /*5bd0*/  IMAD.U32 R18, RZ, RZ, UR5 ;  /* 0x00000005ff127e24 */ /* 0x000fe2000f8e00ff */
[----:B------:R-:W-:Y:S01]  /*5be0*/  UMOV UR12, UR36 ;  /* 0x00000024000c7c82 */ /* 0x000fe20008000000 */
[----:B------:R-:W-:Y:S03]  /*5bf0*/  IMAD.U32 R19, RZ, RZ, UR4 ;  /* 0x00000004ff137e24 */ /* 0x000fe6000f8e00ff */
        /* <DEDUP_REMOVED lines=8> */
.L_x_234:
[----:B------:R-:W-:Y:S01]  /*5c80*/  @!P1 IADD3 R6, P0, PT, R16, 0x580, RZ ;  /* 0x0000058010069810 */ /* 0x000fe20007f1e0ff */
[----:B------:R-:W-:Y:S01]  /*5c90*/  VOTEU.ALL UP0, P1 ;  /* 0x0000000000ff7886 */ /* 0x000fe20000800000 */
[----:B------:R-:W-:Y:S01]  /*5ca0*/  UMOV UR6, 0x0 ;  /* 0x0000000000067882 */ /* 0x000fe20000000000 */
[----:B------:R-:W-:Y:S01]  /*5cb0*/  UMOV UR7, 0x10000000 ;  /* 0x1000000000077882 */ /* 0x000fe20000000000 */
[----:B------:R-:W-:Y:S01]  /*5cc0*/  @!P1 R2UR UR5, R6 ;  /* 0x00000000060592ca */ /* 0x000fe200000e0000 */
[----:B-1----:R-:W-:Y:S01]  /*5cd0*/  @!P1 IMAD.X R0, RZ, RZ, R17, P0 ;  /* 0x000000ffff009224 */ /* 0x002fe200000e0611 */
[----:B------:R-:W-:Y:S01]  /*5ce0*/  @!UP0 UIADD3 UR10, UPT, UPT, UR42, 0x70, URZ ;  /* 0x000000702a0a8890 */ /* 0x000fe2000fffe0ff */
[----:B------:R-:W-:Y:S01]  /*5cf0*/  R2UR UR18, R58 ;  /* 0x000000003a1272ca */ /* 0x000fe200000e0000 */
[----:B------:R-:W-:Y:S01]  /*5d00*/  @!UP0 UIADD3 UR8, UPT, UPT, UR21, 0x6200, URZ ;  /* 0x0000620015088890 */ /* 0x000fe2000fffe0ff */
[----:B------:R-:W-:Y:S01]  /*5d10*/  R2UR UR16, R59 ;  /* 0x000000003b1072ca */ /* 0x000fe200000e0000 */
[----:B------:R-:W-:Y:S01]  /*5d20*/  VOTEU.ALL UP0, P1 ;  /* 0x0000000000ff7886 */ /* 0x000fe20000800000 */
[----:B------:R-:W-:Y:S01]  /*5d30*/  @!P1 R2UR UR4, R0 ;  /* 0x00000000000492ca */ /* 0x000fe200000e0000 */
[----:B------:R-:W-:Y:S01]  /*5d40*/  UMOV UR9, UR17 ;  /* 0x0000001100097c82 */ /* 0x000fe20008000000 */
[----:B------:R-:W-:Y:S01]  /*5d50*/  UMOV UR11, UR43 ;  /* 0x0000002b000b7c82 */ /* 0x000fe20008000000 */
[----:B------:R-:W-:Y:S01]  /*5d60*/  UMOV UR12, UR36 ;  /* 0x00000024000c7c82 */ /* 0x000fe20008000000 */
[C---:B------:R-:W-:Y:S01]  /*5d70*/  ISETP.NE.AND P0, PT, R14.reuse, 0x2, PT ;  /* 0x000000020e00780c */ /* 0x040fe20003f05270 */
[----:B------:R-:W-:Y:S01]  /*5d80*/  UPLOP3.LUT UP1, UPT, UPT, UPT, UPT, 0x80, 0x8 ;  /* 0x000000000008789c */ /* 0x000fe20003f2f070 */
[----:B------:R-:W-:Y:S01]  /*5d90*/  IMAD.U32 R8, RZ, RZ, UR5 ;  /* 0x00000005ff087e24 */ /* 0x000fe2000f8e00ff */
[----:B------:R-:W-:Y:S01]  /*5da0*/  UMOV UR36, UR30 ;  /* 0x0000001e00247c82 */ /* 0x000fe20008000000 */
[----:B------:R-:W-:Y:S01]  /*5db0*/  SEL R0, RZ, 0x1, P0 ;  /* 0x00000001ff007807 */ /* 0x000fe20000000000 */
[----:B------:R-:W-:Y:S01]  /*5dc0*/  UIADD3 UR20, UPT, UPT, UR13, UR18, URZ ;  /* 0x000000120d147290 */ /* 0x000fe2000fffe0ff */
[----:B------:R-:W-:Y:S01]  /*5dd0*/  SEL R14, R14, RZ, P0 ;  /* 0x000000ff0e0e7207 */ /* 0x000fe20000000000 */
[----:B------:R-:W-:Y:S01]  /*5de0*/  UIADD3 UR16, UPT, UPT, UR14, UR16, URZ ;  /* 0x000000100e107290 */ /* 0x000fe2000fffe0ff */
[----:B------:R-:W-:Y:S01]  /*5df0*/  LOP3.LUT R13, R13, R0, RZ, 0x3c, !PT ;  /* 0x000000000d0d7212 */ /* 0x000fe200078e3cff */
[----:B------:R-:W-:Y:S01]  /*5e00*/  IMAD.U32 R9, RZ, RZ, UR4 ;  /* 0x00000004ff097e24 */ /* 0x000fe2000f8e00ff */
[----:B------:R-:W-:Y:S04]  /*5e10*/  @!P1 R2UR UR4, R8 ;  /* 0x00000000080492ca */ /* 0x000fe800000e0000 */
[----:B------:R-:W-:Y:S11]  /*5e20*/  @!P1 R2UR UR5, R9 ;  /* 0x00000000090592ca */ /* 0x000ff600000e0000 */
[----:B------:R-:W-:Y:S02]  /*5e30*/  @!UPT UIADD3 URZ, UPT, UPT, URZ, URZ, URZ ;  /* 0x000000fffffff290 */ /* 0x000fe4000fffe0ff */
[----:B------:R3:W-:Y:S01]  /*5e40*/  @!UP0 UTMALDG.3D [UR8], [UR4], desc[UR6] ;  /* 0x00000608040085b4 */ /* 0x0007e20008011000 */
[----:B------:R3:W-:Y:S01]  /*5e50*/  @!P1 SYNCS.ARRIVE.TRANS64.RED.A0TR RZ, [UR21+0x58], R7 ;  /* 0x00005807ffff99a7 */ /* 0x0007e20008300415 */
[----:B------:R-:W-:Y:S01]  /*5e60*/  SYNCS.ARRIVE.TRANS64.RED.A1T0 RZ, [UR24], RZ ;  /* 0x000000ffffff79a7 */ /* 0x000fe20008100418 */
[----:B------:R-:W-:Y:S05]  /*5e70*/  BRA.U UP2, `(.L_x_102) ;  /* 0xffffffe902f07547 */ /* 0x000fea000b83ffff */
[----:B------:R-:W1:Y:S02]  /*5e80*/  SYNCS.PHASECHK.TRANS64.TRYWAIT P0, [UR21+0x60], R10 ;  /* 0x0000600aff0075a7 */ /* 0x000e640008001115 */
[----:B-1----:R-:W-:Y:S05]  /*5e90*/  @!P0 BRA `(.L_x_103) ;  /* 0x0000006800cc8947 */ /* 0x002fea0003800000 */
.L_x_236:
[----:B------:R-:W4:Y:S02]  /*5ea0*/  SYNCS.PHASECHK.TRANS64.TRYWAIT P0, [UR21+0x68], R10 ;  /* 0x0000680aff0075a7 */ /* 0x000f240008001115 */
[----:B----4-:R-:W-:Y:S05]  /*5eb0*/  @!P0 BRA `(.L_x_104) ;  /* 0x0000006800dc8947 */ /* 0x010fea0003800000 */
.L_x_238:
[----:B------:R-:W4:Y:S01]  /*5ec0*/  SYNCS.PHASECHK.TRANS64.TRYWAIT P0, [UR21+0x70], R10 ;  /* 0x0000700aff0075a7 */ /* 0x000f220008001115 */
[----:B-1----:R-:W-:Y:S01]  /*5ed0*/  HFMA2 R0, -RZ, RZ, 0, 5.9604644775390625e-08 ;  /* 0x00000001ff007431 */ /* 0x002fe200000001ff */
[----:B----4-:R-:W-:Y:S06]  /*5ee0*/  @!P0 BRA `(.L_x_105) ;  /* 0x0000006800e88947 */ /* 0x010fec0003800000 */
.L_x_240:
[----:B-1----:R-:W-:Y:S02]  /*5ef0*/  MOV R2, UR21 ;  /* 0x0000001500027c02 */ /* 0x002fe40008000f00 */
[----:B------:R-:W-:-:S07]  /*5f00*/  SHF.L.U32 R0, R0, 0x1f, RZ ;  /* 0x0000001f00007819 */ /* 0x000fce00000006ff */
.L_x_106:
[----:B-1----:R1:W4:Y:S02]  /*5f10*/  SYNCS.PHASECHK.TRANS64.TRYWAIT P0, [R2+URZ+0x78], R0 ;  /* 0x00007800020075a7 */ /* 0x00232400080011ff */
[----:B----4-:R-:W-:Y:S05]  /*5f20*/  @!P0 NANOSLEEP.SYNCS 0x989680 ;  /* 0x009896800000895d */ /* 0x010fea0003900000 */
[----:B------:R-:W4:Y:S02]  /*5f30*/  @!P0 SYNCS.PHASECHK.TRANS64 P0, [R2+URZ+0x78], R0 ;  /* 0x00007800020085a7 */ /* 0x000f2400080010ff */
[----:B--234-:R-:W-:Y:S05]  /*5f40*/  @P0 EXIT ;  /* 0x000000000000094d */ /* 0x01cfea0003800000 */
[----:B------:R-:W-:Y:S05]  /*5f50*/  BRA `(.L_x_106) ;  /* 0xfffffffc00ec7947 */ /* 0x000fea000383ffff */
.L_x_87:
[----:B------:R-:W-:-:S06]  /*5f60*/  UISETP.GE.AND UP0, UPT, UR21, 0x4, UPT ;  /* 0x000000041500788c */ /* 0x000fcc000bf06270 */
[----:B------:R-:W-:-:S13]  /*5f70*/  PLOP3.LUT P0, PT, PT, PT, UP0, 0x80, 0x8 ;  /* 0x000000000008781c */ /* 0x000fda0003f0f008 */
[----:B-1----:R-:W-:Y:S05]  /*5f80*/  @!P0 EXIT ;  /* 0x000000000000894d */ /* 0x002fea0003800000 */
[----:B------:R-:W-:Y:S01]  /*5f90*/  BAR.SYNC.DEFER_BLOCKING 0x6, 0xa0 ;  /* 0x0182800000007b1d */ /* 0x000fe20000010000 */
[C---:B------:R-:W-:Y:S01]  /*5fa0*/  IMAD.SHL.U32 R68, R69.reuse, 0x10, RZ ;  /* 0x0000001045447824 */ /* 0x040fe200078e00ff */
[C---:B------:R-:W-:Y:S01]  /*5fb0*/  LOP3.LUT R70, R69.reuse, 0x60, RZ, 0xc0, !PT ;  /* 0x0000006045467812 */ /* 0x040fe200078ec0ff */
[C---:B------:R-:W-:Y:S01]  /*5fc0*/  IMAD.SHL.U32 R4, R69.reuse, 0x2, RZ ;  /* 0x0000000245047824 */ /* 0x040fe200078e00ff */
[C---:B------:R-:W-:Y:S01]  /*5fd0*/  LOP3.LUT R67, R69.reuse, 0x2, RZ, 0xc0, !PT ;  /* 0x0000000245437812 */ /* 0x040fe200078ec0ff */
[----:B------:R-:W-:Y:S01]  /*5fe0*/  IMAD.U32 R23, R69, 0x10000, RZ ;  /* 0x0001000045177824 */ /* 0x000fe200078e00ff */
[----:B------:R-:W-:Y:S02]  /*5ff0*/  UMOV UR43, 0x400 ;  /* 0x00000400002b7882 */ /* 0x000fe40000000000 */
[----:B------:R-:W1:Y:S01]  /*6000*/  LDC.64 R52, c[0x0][0x888] ;  /* 0x00022200ff347b82 */ /* 0x000e620000000a00 */
[----:B------:R-:W-:Y:S01]  /*6010*/  ULEA UR43, UR52, UR43, 0x18 ;  /* 0x0000002b342b7291 */ /* 0x000fe2000f8ec0ff */
[----:B------:R-:W-:Y:S01]  /*6020*/  LOP3.LUT R5, R68, 0x60, RZ, 0xc0, !PT ;  /* 0x0000006044057812 */ /* 0x000fe200078ec0ff */
[----:B------:R-:W-:Y:S01]  /*6030*/  IMAD.MOV.U32 R22, RZ, RZ, RZ ;  /* 0x000000ffff167224 */ /* 0x000fe200078e00ff */
[----:B------:R-:W-:Y:S01]  /*6040*/  LOP3.LUT R23, R23, 0x600000, RZ, 0xc0, !PT ;  /* 0x0060000017177812 */ /* 0x000fe200078ec0ff */
[----:B------:R-:W-:Y:S01]  /*6050*/  UIADD3 UR4, UPT, UPT, UR43, 0x200, URZ ;  /* 0x000002002b047890 */ /* 0x000fe2000fffe0ff */
[----:B------:R-:W-:-:S02]  /*6060*/  LOP3.LUT R4, R5, 0xc, R4, 0xf8, !PT ;  /* 0x0000000c05047812 */ /* 0x000fc400078ef804 */
[----:B------:R-:W-:Y:S01]  /*6070*/  CS2R R64, SRZ ;  /* 0x0000000000407805 */ /* 0x000fe2000001ff00 */
[----:B------:R-:W2:Y:S01]  /*6080*/  LDC.64 R54, c[0x0][0x890] ;  /* 0x00022400ff367b82 */ /* 0x000ea20000000a00 */
[----:B------:R-:W-:Y:S01]  /*6090*/  LOP3.LUT R69, R69, 0x4, RZ, 0xc0, !PT ;  /* 0x0000000445457812 */ /* 0x000fe200078ec0ff */
[----:B------:R-:W3:Y:S01]  /*60a0*/  LDCU UR63, c[0x0][0x370] ;  /* 0x00006e00ff3f77ac */ /* 0x000ee20008000800 */
[----:B------:R-:W-:Y:S02]  /*60b0*/  LOP3.LUT R68, R4, 0x790, R68, 0xf8, !PT ;  /* 0x0000079004447812 */ /* 0x000fe400078ef844 */
[----:B------:R-:W-:Y:S01]  /*60c0*/  MOV R60, UR4 ;  /* 0x00000004003c7c02 */ /* 0x000fe20008000f00 */
[----:B------:R-:W4:Y:S01]  /*60d0*/  LDCU.64 UR54, c[0x0][0x348] ;  /* 0x00006900ff3677ac */ /* 0x000f220008000a00 */
[----:B------:R-:W-:Y:S01]  /*60e0*/  MOV R62, RZ ;  /* 0x000000ff003e7202 */ /* 0x000fe20000000f00 */
[----:B------:R-:W1:Y:S01]  /*60f0*/  LDC.64 R50, c[0x0][0x8b0] ;  /* 0x00022c00ff327b82 */ /* 0x000e620000000a00 */
[----:B------:R-:W3:Y:S01]  /*6100*/  LDS R0, [UR43+0x140] ;  /* 0x0001402bff007984 */ /* 0x000ee20008000800 */
[----:B------:R-:W-:Y:S01]  /*6110*/  IMAD R68, R68, 0x4, R60 ;  /* 0x0000000444447824 */ /* 0x000fe200078e023c */
[----:B------:R-:W1:Y:S03]  /*6120*/  LDCU UR42, c[0x0][0xb0c] ;  /* 0x00016180ff2a77ac */ /* 0x000e660008000800 */
[--C-:B------:R-:W-:Y:S01]  /*6130*/  IMAD R67, R67, -0x10, R68.reuse ;  /* 0xfffffff043437824 */ /* 0x100fe200078e0244 */
[----:B------:R-:W1:Y:S01]  /*6140*/  LDCU UR39, c[0x0][0xb30] ;  /* 0x00016600ff2777ac */ /* 0x000e620008000800 */
[----:B------:R-:W1:Y:S01]  /*6150*/  LDC.64 R48, c[0x0][0x8a8] ;  /* 0x00022a00ff307b82 */ /* 0x000e620000000a00 */
[----:B------:R-:W-:Y:S01]  /*6160*/  IMAD R66, R69, -0x10, R68 ;  /* 0xfffffff045427824 */ /* 0x000fe200078e0244 */
[----:B------:R-:W1:Y:S01]  /*6170*/  LDCU.64 UR60, c[0x0][0x888] ;  /* 0x00011100ff3c77ac */ /* 0x000e620008000a00 */
[----:B------:R-:W1:Y:S01]  /*6180*/  LDCU.64 UR40, c[0x0][0xb28] ;  /* 0x00016500ff2877ac */ /* 0x000e620008000a00 */
[----:B------:R-:W1:Y:S01]  /*6190*/  LDCU.128 UR56, c[0x0][0xb10] ;  /* 0x00016200ff3877ac */ /* 0x000e620008000c00 */
[----:B------:R-:W1:Y:S01]  /*61a0*/  LDCU UR62, c[0x0][0x374] ;  /* 0x00006e80ff3e77ac */ /* 0x000e620008000800 */
[----:B------:R-:W-:Y:S01]  /*61b0*/  UMOV UR53, URZ ;  /* 0x000000ff00357c82 */ /* 0x000fe20008000000 */
[----:B------:R-:W-:Y:S01]  /*61c0*/  UMOV UR47, URZ ;  /* 0x000000ff002f7c82 */ /* 0x000fe20008000000 */
[----:B--234-:R-:W-:-:S07]  /*61d0*/  IMAD.IADD R23, R0, 0x1, R23 ;  /* 0x0000000100177824 */ /* 0x01cfce00078e0217 */
.L_x_182:
[----:B------:R-:W-:Y:S02]  /*61e0*/  LEA R0, R62, UR43, 0x3 ;  /* 0x0000002b3e007c11 */ /* 0x000fe4000f8e18ff */
[----:B------:R-:W-:Y:S02]  /*61f0*/  SHF.L.U32 R2, R64, 0x1f, RZ ;  /* 0x0000001f40027819 */ /* 0x000fe400000006ff */
[----:B-1----:R-:W-:Y:S02]  /*6200*/  LEA R4, R62, UR43, 0x4 ;  /* 0x0000002b3e047c11 */ /* 0x002fe4000f8e20ff */
[----:B------:R-:W2:Y:S02]  /*6210*/  SYNCS.PHASECHK.TRANS64.TRYWAIT P0, [R0+URZ+0x90], R2 ;  /* 0x00009002000075a7 */ /* 0x000ea400080011ff */
[----:B--2---:R-:W-:Y:S05]  /*6220*/  @!P0 BRA `(.L_x_107) ;  /* 0x0000006800308947 */ /* 0x004fea0003800000 */
.L_x_241:
[----:B------:R-:W-:Y:S01]  /*6230*/  R2UR UR7, R71 ;  /* 0x00000000470772ca */ /* 0x000fe200000e0000 */
[----:B------:R-:W3:Y:S01]  /*6240*/  LDS.128 R4, [R4+0x120] ;  /* 0x0001200004047984 */ /* 0x000ee20000000c00 */
[----:B--2---:R-:W-:Y:S01]  /*6250*/  VIADD R0, R0, 0xa0 ;  /* 0x000000a000007836 */ /* 0x004fe20000000000 */
[----:B------:R-:W-:Y:S04]  /*6260*/  UISETP.GE.AND UP0, UPT, UR45, 0x1, UPT ;  /* 0x000000012d00788c */ /* 0x000fe8000bf06270 */
[----:B------:R-:W-:Y:S01]  /*6270*/  PRMT R0, RZ, 0x654, R0 ;  /* 0x00000654ff007816 */ /* 0x000fe20000000000 */
[----:B------:R-:W-:Y:S01]  /*6280*/  @!PT LDS RZ, [RZ] ;  /* 0x00000000fffff984 */ /* 0x000fe20000000800 */
[----:B------:R-:W-:Y:S01]  /*6290*/  @!PT LDS RZ, [RZ] ;  /* 0x00000000fffff984 */ /* 0x000fe20000000800 */
[----:B------:R-:W-:Y:S01]  /*62a0*/  @!PT LDS RZ, [RZ] ;  /* 0x00000000fffff984 */ /* 0x000fe20000000800 */
[----:B------:R-:W-:Y:S01]  /*62b0*/  @!PT LDS RZ, [RZ] ;  /* 0x00000000fffff984 */ /* 0x000fe20000000800 */
[----:B------:R2:W-:Y:S06]  /*62c0*/  MEMBAR.ALL.CTA ;  /* 0x0000000000007992 */ /* 0x0005ec0000008000 */
[----:B--2---:R-:W2:Y:S02]  /*62d0*/  FENCE.VIEW.ASYNC.S ;  /* 0x00000000000073c6 */ /* 0x004ea40000000000 */
[----:B--2---:R2:W-:Y:S01]  /*62e0*/  SYNCS.ARRIVE.TRANS64.RED.A1T0 RZ, [R0+URZ], RZ ;  /* 0x000000ff00ff79a7 */ /* 0x0045e200081004ff */
[----:B---3--:R-:W-:Y:S11]  /*62f0*/  LOP3.LUT P0, RZ, R6, 0x1, RZ, 0xc0, !PT ;  /* 0x0000000106ff7812 */ /* 0x008ff6000780c0ff */
[----:B------:R-:W-:Y:S02]  /*6300*/  @!UPT UIADD3 URZ, UPT, UPT, URZ, URZ, URZ ;  /* 0x000000fffffff290 */ /* 0x000fe4000fffe0ff */
[----:B------:R-:W-:Y:S01]  /*6310*/  VOTEU.ANY UP1, P0 ;  /* 0x0000000000ff7886 */ /* 0x000fe20000020100 */
[----:B------:R-:W-:Y:S01]  /*6320*/  PLOP3.LUT P0, PT, PT, PT, UP1, 0x80, 0x8 ;  /* 0x000000000008781c */ /* 0x000fe20003f0f018 */
[----:B------:R-:W-:Y:S06]  /*6330*/  UP2UR UR4, UPR, URZ, 0x2 ;  /* 0x00000002ff047883 */ /* 0x000fec0008000000 */
[----:B------:R-:W-:Y:S06]  /*6340*/  IMAD.U32 R72, RZ, RZ, UR4 ;  /* 0x00000004ff487e24 */ /* 0x000fec000f8e00ff */
[----:B------:R-:W-:Y:S02]  /*6350*/  @P0 SHF.R.U32.HI R2, RZ, 0x10, R5 ;  /* 0x00000010ff020819 */ /* 0x000fe40000011605 */
[----:B------:R-:W-:Y:S02]  /*6360*/  @P0 MOV R3, R4 ;  /* 0x0000000400030202 */ /* 0x000fe40000000f00 */
[----:B------:R-:W-:Y:S02]  /*6370*/  @P0 R2UR UR4, R2 ;  /* 0x00000000020402ca */ /* 0x000fe400000e0000 */
[----:B------:R-:W-:Y:S02]  /*6380*/  @P0 LOP3.LUT R4, R5, 0xffff, RZ, 0xc0, !PT ;  /* 0x0000ffff05040812 */ /* 0x000fe400078ec0ff */
[----:B------:R-:W-:Y:S02]  /*6390*/  @P0 R2UR UR6, R3 ;  /* 0x00000000030602ca */ /* 0x000fe400000e0000 */
[----:B------:R-:W-:Y:S07]  /*63a0*/  @P0 R2UR UR5, R4 ;  /* 0x00000000040502ca */ /* 0x000fee00000e0000 */
[----:B------:R-:W-:Y:S02]  /*63b0*/  @UP1 UMOV UR7, UR4 ;  /* 0x0000000400071c82 */ /* 0x000fe40008000000 */
[----:B------:R-:W-:Y:S02]  /*63c0*/  IMAD.U32 R71, RZ, RZ, UR7 ;  /* 0x00000007ff477e24 */ /* 0x000fe4000f8e00ff */
[----:B------:R-:W-:Y:S02]  /*63d0*/  @UP1 UMOV UR38, UR6 ;  /* 0x0000000600261c82 */ /* 0x000fe40008000000 */
[----:B------:R-:W-:Y:S01]  /*63e0*/  @UP1 UMOV UR37, UR5 ;  /* 0x0000000500251c82 */ /* 0x000fe20008000000 */
[----:B--2---:R-:W-:Y:S05]  /*63f0*/  BRA.U !UP0, `(.L_x_108) ;  /* 0x0000000108cc7547 */ /* 0x004fea000b800000 */
[----:B------:R-:W2:Y:S01]  /*6400*/  LDCU UR12, c[0x0][0xb20] ;  /* 0x00016400ff0c77ac */ /* 0x000ea20008000800 */
[----:B-1----:R-:W-:Y:S02]  /*6410*/  UIMAD.WIDE.U32 UR4, UR62, UR59, URZ ;  /* 0x0000003b3e0472a5 */ /* 0x002fe4000f8e00ff */
[----:B------:R-:W-:Y:S02]  /*6420*/  UIMAD.WIDE.U32 UR6, UR63, UR56, URZ ;  /* 0x000000383f0672a5 */ /* 0x000fe4000f8e00ff */
[----:B------:R-:W-:Y:S02]  /*6430*/  UISETP.NE.AND UP0, UPT, UR58, 0x1, UPT ;  /* 0x000000013a00788c */ /* 0x000fe4000bf05270 */
[----:B------:R-:W-:Y:S02]  /*6440*/  UIMAD.WIDE.U32 UR8, UR37, UR59, URZ ;  /* 0x0000003b250872a5 */ /* 0x000fe4000f8e00ff */
[----:B------:R-:W-:Y:S02]  /*6450*/  UIMAD.WIDE.U32 UR10, UR38, UR56, URZ ;  /* 0x00000038260a72a5 */ /* 0x000fe4000f8e00ff */
[----:B------:R-:W-:Y:S02]  /*6460*/  UISETP.NE.AND UP1, UPT, UR42, 0x1, UPT ;  /* 0x000000012a00788c */ /* 0x000fe4000bf25270 */
[----:B------:R-:W-:Y:S01]  /*6470*/  UISETP.NE.AND UP2, UPT, UR45, 0x1, UPT ;  /* 0x000000012d00788c */ /* 0x000fe2000bf45270 */
[----:B------:R-:W-:Y:S02]  /*6480*/  UMOV UR4, UR5 ;  /* 0x0000000500047c82 */ /* 0x000fe40008000000 */
[----:B--2---:R-:W-:Y:S03]  /*6490*/  USHF.R.U32.HI UR5, URZ, UR12, UR4 ;  /* 0x0000000cff057299 */ /* 0x004fe60008011604 */
[----:B------:R-:W-:Y:S02]  /*64a0*/  UMOV UR4, UR7 ;  /* 0x0000000700047c82 */ /* 0x000fe40008000000 */
[----:B------:R-:W-:Y:S02]  /*64b0*/  USHF.R.U32.HI UR7, URZ, UR57, UR4 ;  /* 0x00000039ff077299 */ /* 0x000fe40008011604 */
[----:B------:R-:W-:Y:S02]  /*64c0*/  USEL UR4, UR62, UR5, !UP0 ;  /* 0x000000053e047287 */ /* 0x000fe4000c000000 */
[----:B------:R-:W-:Y:S01]  /*64d0*/  USEL UR7, UR63, UR7, !UP1 ;  /* 0x000000073f077287 */ /* 0x000fe2000c800000 */
[----:B------:R-:W-:Y:S01]  /*64e0*/  UMOV UR5, UR9 ;  /* 0x0000000900057c82 */ /* 0x000fe20008000000 */
[----:B------:R-:W-:Y:S02]  /*64f0*/  UIMAD.WIDE.U32 UR8, UR4, UR40, URZ ;  /* 0x00000028040872a5 */ /* 0x000fe4000f8e00ff */
[----:B------:R-:W-:Y:S03]  /*6500*/  USHF.R.U32.HI UR6, URZ, UR12, UR5 ;  /* 0x0000000cff067299 */ /* 0x000fe60008011605 */
[----:B------:R-:W-:Y:S01]  /*6510*/  UMOV UR5, UR11 ;  /* 0x0000000b00057c82 */ /* 0x000fe20008000000 */
[----:B------:R-:W-:Y:S02]  /*6520*/  UIMAD.WIDE.U32 UR10, UR7, UR40, URZ ;  /* 0x00000028070a72a5 */ /* 0x000fe4000f8e00ff */
[----:B------:R-:W-:Y:S02]  /*6530*/  USHF.R.U32.HI UR12, URZ, UR57, UR5 ;  /* 0x00000039ff0c7299 */ /* 0x000fe40008011605 */
[----:B------:R-:W-:Y:S01]  /*6540*/  USEL UR6, UR37, UR6, !UP0 ;  /* 0x0000000625067287 */ /* 0x000fe2000c000000 */
[----:B------:R-:W-:Y:S02]  /*6550*/  UMOV UR5, UR9 ;  /* 0x0000000900057c82 */ /* 0x000fe40008000000 */
[----:B------:R-:W-:Y:S01]  /*6560*/  UMOV UR10, UR11 ;  /* 0x0000000b000a7c82 */ /* 0x000fe20008000000 */
[----:B------:R-:W-:Y:S02]  /*6570*/  @UP2 USHF.R.U32.HI UR4, URZ, UR41, UR5 ;  /* 0x00000029ff042299 */ /* 0x000fe40008011605 */
[----:B------:R-:W-:Y:S02]  /*6580*/  @UP2 USHF.R.U32.HI UR7, URZ, UR41, UR10 ;  /* 0x00000029ff072299 */ /* 0x000fe4000801160a */
[----:B------:R-:W-:Y:S02]  /*6590*/  UIMAD UR4, UR45, UR4, URZ ;  /* 0x000000042d0472a4 */ /* 0x000fe4000f8e02ff */
        /* <DEDUP_REMOVED lines=8> */
[----:B------:R-:W-:Y:S02]  /*6620*/  USEL UR11, UR6, UR4, !UP2 ;  /* 0x00000004060b7287 */ /* 0x000fe4000d000000 */
[----:B------:R-:W-:Y:S02]  /*6630*/  UIADD3 UR8, UPT, UPT, -UR5, URZ, URZ ;  /* 0x000000ff05087290 */ /* 0x000fe4000fffe1ff */
[----:B------:R-:W-:Y:S01]  /*6640*/  UIADD3 UR10, UPT, UPT, -UR11, URZ, URZ ;  /* 0x000000ff0b0a7290 */ /* 0x000fe2000fffe1ff */
[----:B------:R-:W-:Y:S01]  /*6650*/  @!UP0 UMOV UR4, UR9 ;  /* 0x0000000900048c82 */ /* 0x000fe20008000000 */
[----:B------:R-:W-:Y:S02]  /*6660*/  UIADD3 UR9, UPT, UPT, -UR6, URZ, URZ ;  /* 0x000000ff06097290 */ /* 0x000fe4000fffe1ff */
[----:B------:R-:W-:Y:S02]  /*6670*/  @!UP0 USHF.R.U32.HI UR4, URZ, UR41, UR4 ;  /* 0x00000029ff048299 */ /* 0x000fe40008011604 */
[----:B------:R-:W-:Y:S02]  /*6680*/  UIMAD UR10, UR45, UR10, UR6 ;  /* 0x0000000a2d0a72a4 */ /* 0x000fe4000f8e0206 */
[----:B------:R-:W-:Y:S04]  /*6690*/  @!UP0 USEL UR4, UR5, UR4, !UP2 ;  /* 0x0000000405048287 */ /* 0x000fe8000d000000 */
[----:B------:R-:W-:Y:S02]  /*66a0*/  @!UP0 UIMAD UR10, UR7, UR10, UR4 ;  /* 0x0000000a070a82a4 */ /* 0x000fe4000f8e0204 */
[----:B------:R-:W-:Y:S02]  /*66b0*/  @!UP0 UIADD3 UR11, UPT, UPT, UR11, -UR4, URZ ;  /* 0x800000040b0b8290 */ /* 0x000fe4000fffe0ff */
[----:B------:R-:W-:Y:S02]  /*66c0*/  UIMAD UR7, UR42, UR8, UR38 ;  /* 0x000000082a0772a4 */ /* 0x000fe4000f8e0226 */
[----:B------:R-:W-:Y:S02]  /*66d0*/  @!UP0 UIMAD UR6, UR11, UR45, UR5 ;  /* 0x0000002d0b0682a4 */ /* 0x000fe4000f8e0205 */
[----:B------:R-:W-:Y:S01]  /*66e0*/  UIMAD UR4, UR58, UR9, UR37 ;  /* 0x000000093a0472a4 */ /* 0x000fe2000f8e0225 */
[----:B------:R-:W-:Y:S02]  /*66f0*/  @!UP0 UMOV UR5, UR10 ;  /* 0x0000000a00058c82 */ /* 0x000fe40008000000 */
[----:B------:R-:W-:Y:S02]  /*6700*/  UIMAD UR38, UR5, UR42, UR7 ;  /* 0x0000002a052672a4 */ /* 0x000fe4000f8e0207 */
[----:B------:R-:W-:Y:S11]  /*6710*/  UIMAD UR37, UR6, UR58, UR4 ;  /* 0x0000003a062572a4 */ /* 0x000ff6000f8e0204 */
[----:B------:R-:W-:Y:S01]  /*6720*/  @!UPT UIADD3 URZ, UPT, UPT, URZ, URZ, URZ ;  /* 0x000000fffffff290 */ /* 0x000fe2000fffe0ff */
.L_x_108:
[----:B-1----:R-:W-:Y:S01]  /*6730*/  UISETP.NE.AND UP0, UPT, UR39, 0x1, UPT ;  /* 0x000000012700788c */ /* 0x002fe2000bf05270 */
[----:B------:R-:W-:Y:S01]  /*6740*/  LOP3.LUT P0, RZ, R60, 0x1b0, RZ, 0xc0, !PT ;  /* 0x000001b03cff7812 */ /* 0x000fe2000780c0ff */
[----:B------:R-:W-:Y:S01]  /*6750*/  USHF.L.U32 UR50, UR16, 0x7, URZ ;  /* 0x0000000710327899 */ /* 0x000fe200080006ff */
[----:B------:R-:W-:Y:S01]  /*6760*/  BSSY.RECONVERGENT B6, `(.L_x_109) ;  /* 0x0000034000067945 */ /* 0x000fe20003800200 */
[----:B------:R-:W-:Y:S01]  /*6770*/  USHF.L.U32 UR49, UR20, 0x7, URZ ;  /* 0x0000000714317899 */ /* 0x000fe200080006ff */
[----:B------:R-:W-:Y:S06]  /*6780*/  IADD3 R62, PT, PT, R62, 0x1, RZ ;  /* 0x000000013e3e7810 */ /* 0x000fec0007ffe0ff */
[----:B------:R-:W1:Y:S01]  /*6790*/  @!UP0 LDCU.128 UR12, c[0x0][0xb10] ;  /* 0x00016200ff0c87ac */ /* 0x000e620008000c00 */
[----:B------:R-:W2:Y:S01]  /*67a0*/  @!UP0 LDCU UR5, c[0x0][0xb0c] ;  /* 0x00016180ff0587ac */ /* 0x000ea20008000800 */
[----:B------:R-:W3:Y:S01]  /*67b0*/  @!UP0 LDCU UR10, c[0x0][0xb20] ;  /* 0x00016400ff0a87ac */ /* 0x000ee20008000800 */
[----:B-1----:R-:W-:Y:S02]  /*67c0*/  UIMAD.WIDE.U32 UR8, UR38, UR12, URZ ;  /* 0x0000000c260872a5 */ /* 0x002fe4000f8e00ff */
[----:B------:R-:W-:Y:S02]  /*67d0*/  UIMAD.WIDE.U32 UR6, UR37, UR15, URZ ;  /* 0x0000000f250672a5 */ /* 0x000fe4000f8e00ff */
[----:B------:R-:W-:Y:S03]  /*67e0*/  @!UP0 UISETP.NE.AND UP1, UPT, UR14, 0x1, UPT ;  /* 0x000000010e00888c */ /* 0x000fe6000bf25270 */
[----:B------:R-:W-:Y:S01]  /*67f0*/  @!UP0 UMOV UR4, UR9 ;  /* 0x0000000900048c82 */ /* 0x000fe20008000000 */
[----:B--2---:R-:W-:Y:S02]  /*6800*/  @!UP0 UISETP.NE.AND UP2, UPT, UR5, 0x1, UPT ;  /* 0x000000010500888c */ /* 0x004fe4000bf45270 */
[----:B------:R-:W-:Y:S01]  /*6810*/  @!UP0 USHF.R.U32.HI UR4, URZ, UR13, UR4 ;  /* 0x0000000dff048299 */ /* 0x000fe20008011604 */
[----:B------:R-:W-:Y:S02]  /*6820*/  @!UP0 UMOV UR6, UR7 ;  /* 0x0000000700068c82 */ /* 0x000fe40008000000 */
[----:B---3--:R-:W-:Y:S02]  /*6830*/  @!UP0 USHF.R.U32.HI UR6, URZ, UR10, UR6 ;  /* 0x0000000aff068299 */ /* 0x008fe40008011606 */
[----:B------:R-:W-:Y:S02]  /*6840*/  @!UP0 USEL UR7, UR38, UR4, !UP2 ;  /* 0x0000000426078287 */ /* 0x000fe4000d000000 */
[----:B------:R-:W-:Y:S04]  /*6850*/  @!UP0 USEL UR6, UR37, UR6, !UP1 ;  /* 0x0000000625068287 */ /* 0x000fe8000c800000 */
[----:B------:R-:W-:Y:S02]  /*6860*/  @!UP0 UIADD3 UR4, UPT, UPT, -UR7, UR6, URZ ;  /* 0x0000000607048290 */ /* 0x000fe4000fffe1ff */
[----:B------:R-:W-:Y:S02]  /*6870*/  @!UP0 UIADD3 UR6, UPT, UPT, UR7, -UR6, URZ ;  /* 0x8000000607068290 */ /* 0x000fe4000fffe0ff */
[----:B------:R-:W-:Y:S02]  /*6880*/  @!UP0 UIMAD UR38, UR4, UR5, UR38 ;  /* 0x00000005042682a4 */ /* 0x000fe4000f8e0226 */
[----:B------:R-:W-:Y:S01]  /*6890*/  @!UP0 UIMAD UR37, UR6, UR14, UR37 ;  /* 0x0000000e062582a4 */ /* 0x000fe2000f8e0225 */
[----:B------:R-:W-:Y:S11]  /*68a0*/  @!P0 BRA `(.L_x_110) ;  /* 0x00000000007c8947 */ /* 0x000ff60003800000 */
[----:B------:R-:W1:Y:S01]  /*68b0*/  LDCU.64 UR8, c[0x4][0x80] ;  /* 0x01001000ff0877ac */ /* 0x000e620008000a00 */
[----:B------:R-:W-:Y:S01]  /*68c0*/  MOV R2, 0x0 ;  /* 0x0000000000027802 */ /* 0x000fe20000000f00 */
[----:B------:R-:W-:Y:S02]  /*68d0*/  HFMA2 R12, -RZ, RZ, 0, 5.9604644775390625e-08 ;  /* 0x00000001ff0c7431 */ /* 0x000fe400000001ff */
[----:B------:R-:W-:Y:S01]  /*68e0*/  IMAD.MOV.U32 R8, RZ, RZ, 0x70 ;  /* 0x00000070ff087424 */ /* 0x000fe200078e00ff */
[----:B------:R2:W3:Y:S01]  /*68f0*/  LDC.64 R14, c[0x4][R2] ;  /* 0x01000000020e7b82 */ /* 0x0004e20000000a00 */
[----:B------:R-:W4:Y:S01]  /*6900*/  LDCU.64 UR6, c[0x4][0x88] ;  /* 0x01001100ff0677ac */ /* 0x000f220008000a00 */
[----:B------:R-:W-:Y:S01]  /*6910*/  IMAD.MOV.U32 R13, RZ, RZ, RZ ;  /* 0x000000ffff0d7224 */ /* 0x000fe200078e00ff */
[----:B------:R-:W2:Y:S01]  /*6920*/  LDCU.64 UR4, c[0x4][0x8] ;  /* 0x01000100ff0477ac */ /* 0x000ea20008000a00 */
[----:B-1----:R-:W-:Y:S01]  /*6930*/  MOV R5, UR9 ;  /* 0x0000000900057c02 */ /* 0x002fe20008000f00 */
[----:B------:R-:W-:Y:S01]  /*6940*/  IMAD.U32 R4, RZ, RZ, UR8 ;  /* 0x00000008ff047e24 */ /* 0x000fe2000f8e00ff */
[----:B----4-:R-:W-:Y:S01]  /*6950*/  MOV R7, UR7 ;  /* 0x0000000700077c02 */ /* 0x010fe20008000f00 */
[----:B------:R-:W-:Y:S01]  /*6960*/  IMAD.U32 R6, RZ, RZ, UR6 ;  /* 0x00000006ff067e24 */ /* 0x000fe2000f8e00ff */
[----:B--2---:R-:W-:Y:S01]  /*6970*/  MOV R11, UR5 ;  /* 0x00000005000b7c02 */ /* 0x004fe20008000f00 */
[----:B------:R-:W-:Y:S02]  /*6980*/  IMAD.U32 R10, RZ, RZ, UR4 ;  /* 0x00000004ff0a7e24 */ /* 0x000fe4000f8e00ff */
[----:B------:R-:W-:Y:S07]  /*6990*/  LEPC R20, `(.L_x_111) ;  /* 0x000000001014794e */ /* 0x000fee0000000000 */
[----:B---3-5:R-:W-:Y:S05]  /*69a0*/  CALL.ABS.NOINC R14 ;  /* 0x000000000e007343 */ /* 0x028fea0003c00000 */
.L_x_111:
[----:B------:R-:W1:Y:S01]  /*69b0*/  LDCU.64 UR8, c[0x4][0x80] ;  /* 0x01001000ff0877ac */ /* 0x000e620008000a00 */
[----:B------:R-:W2:Y:S01]  /*69c0*/  LDC.64 R2, c[0x4][R2] ;  /* 0x0100000002027b82 */ /* 0x000ea20000000a00 */
[----:B------:R-:W-:Y:S02]  /*69d0*/  HFMA2 R12, -RZ, RZ, 0, 5.9604644775390625e-08 ;  /* 0x00000001ff0c7431 */ /* 0x000fe400000001ff */
[----:B------:R-:W-:Y:S02]  /*69e0*/  IMAD.MOV.U32 R8, RZ, RZ, 0x70 ;  /* 0x00000070ff087424 */ /* 0x000fe400078e00ff */
[----:B------:R-:W-:Y:S01]  /*69f0*/  IMAD.MOV.U32 R13, RZ, RZ, RZ ;  /* 0x000000ffff0d7224 */ /* 0x000fe200078e00ff */
[----:B------:R-:W3:Y:S01]  /*6a00*/  LDCU.64 UR6, c[0x4][0x88] ;  /* 0x01001100ff0677ac */ /* 0x000ee20008000a00 */
[----:B------:R-:W4:Y:S01]  /*6a10*/  LDCU.64 UR4, c[0x4][0x8] ;  /* 0x01000100ff0477ac */ /* 0x000f220008000a00 */
[----:B-1----:R-:W-:Y:S02]  /*6a20*/  MOV R4, UR8 ;  /* 0x0000000800047c02 */ /* 0x002fe40008000f00 */
[----:B------:R-:W-:Y:S02]  /*6a30*/  MOV R5, UR9 ;  /* 0x0000000900057c02 */ /* 0x000fe40008000f00 */
[----:B---3--:R-:W-:Y:S01]  /*6a40*/  MOV R7, UR7 ;  /* 0x0000000700077c02 */ /* 0x008fe20008000f00 */
[----:B------:R-:W-:Y:S01]  /*6a50*/  IMAD.U32 R6, RZ, RZ, UR6 ;  /* 0x00000006ff067e24 */ /* 0x000fe2000f8e00ff */
[----:B----4-:R-:W-:Y:S01]  /*6a60*/  MOV R11, UR5 ;  /* 0x00000005000b7c02 */ /* 0x010fe20008000f00 */
[----:B------:R-:W-:Y:S02]  /*6a70*/  IMAD.U32 R10, RZ, RZ, UR4 ;  /* 0x00000004ff0a7e24 */ /* 0x000fe4000f8e00ff */
[----:B------:R-:W-:Y:S07]  /*6a80*/  LEPC R20, `(.L_x_110) ;  /* 0x000000001014794e */ /* 0x000fee0000000000 */
[----:B--2---:R-:W-:Y:S05]  /*6a90*/  CALL.ABS.NOINC R2 ;  /* 0x0000000002007343 */ /* 0x004fea0003c00000 */
.L_x_110:
[----:B------:R-:W-:Y:S05]  /*6aa0*/  BSYNC.RECONVERGENT B6 ;  /* 0x0000000000067941 */ /* 0x000fea0003800200 */
.L_x_109:
[----:B------:R-:W-:Y:S02]  /*6ab0*/  ISETP.NE.U32.AND P0, PT, RZ, UR60, PT ;  /* 0x0000003cff007c0c */ /* 0x000fe4000bf05070 */
[C---:B------:R-:W-:Y:S02]  /*6ac0*/  ISETP.NE.U32.AND P1, PT, R54.reuse, RZ, PT ;  /* 0x000000ff3600720c */ /* 0x040fe40003f25070 */
[----:B------:R-:W-:Y:S02]  /*6ad0*/  ISETP.NE.U32.AND P4, PT, R54, RZ, PT ;  /* 0x000000ff3600720c */ /* 0x000fe40003f85070 */
[----:B------:R-:W-:Y:S02]  /*6ae0*/  ISETP.NE.AND.EX P0, PT, RZ, UR61, PT, P0 ;  /* 0x0000003dff007c0c */ /* 0x000fe4000bf05300 */
[C---:B------:R-:W-:Y:S02]  /*6af0*/  ISETP.NE.AND.EX P1, PT, R55.reuse, RZ, PT, P1 ;  /* 0x000000ff3700720c */ /* 0x040fe40003f25310 */
[----:B------:R-:W-:Y:S02]  /*6b00*/  ISETP.NE.AND.EX P4, PT, R55, RZ, P0, P4 ;  /* 0x000000ff3700720c */ /* 0x000fe40000785340 */
[----:B------:R-:W-:Y:S02]  /*6b10*/  ISETP.NE.U32.AND P5, PT, R50, RZ, PT ;  /* 0x000000ff3200720c */ /* 0x000fe40003fa5070 */
[----:B------:R-:W-:Y:S02]  /*6b20*/  ISETP.NE.U32.AND P3, PT, RZ, UR60, PT ;  /* 0x0000003cff007c0c */ /* 0x000fe4000bf65070 */
[----:B------:R-:W-:Y:S02]  /*6b30*/  PLOP3.LUT P2, PT, PT, PT, PT, 0x8, 0x80 ;  /* 0x000000000080781c */ /* 0x000fe40003f4e170 */
[----:B------:R-:W-:Y:S02]  /*6b40*/  ISETP.NE.AND.EX P5, PT, R51, RZ, PT, P5 ;  /* 0x000000ff3300720c */ /* 0x000fe40003fa5350 */
[----:B------:R-:W-:Y:S03]  /*6b50*/  ISETP.NE.AND.EX P3, PT, RZ, UR61, PT, P3 ;  /* 0x0000003dff007c0c */ /* 0x000fe6000bf65330 */
[----:B------:R-:W-:Y:S01]  /*6b60*/  @!P4 PLOP3.LUT P2, PT, P1, PT, PT, 0x80, 0x8 ;  /* 0x000000000008c81c */ /* 0x000fe20000f4f070 */
[----:B------:R-:W-:Y:S01]  /*6b70*/  @!UPT UIADD3 URZ, UPT, UPT, URZ, URZ, URZ ;  /* 0x000000fffffff290 */ /* 0x000fe2000fffe0ff */
[----:B------:R-:W-:Y:S11]  /*6b80*/  @!P1 BRA `(.L_x_112) ;  /* 0x0000000000309947 */ /* 0x000ff60003800000 */
[----:B------:R-:W-:Y:S01]  /*6b90*/  ISETP.NE.U32.AND P0, PT, R52, RZ, PT ;  /* 0x000000ff3400720c */ /* 0x000fe20003f05070 */
[----:B------:R-:W1:Y:S01]  /*6ba0*/  LDCU.64 UR4, c[0x0][0x358] ;  /* 0x00006b00ff0477ac */ /* 0x000e620008000a00 */
[----:B------:R-:W-:Y:S02]  /*6bb0*/  IMAD.MOV.U32 R56, RZ, RZ, 0x1 ;  /* 0x00000001ff387424 */ /* 0x000fe400078e00ff */
[----:B------:R-:W-:Y:S11]  /*6bc0*/  ISETP.NE.AND.EX P0, PT, R53, RZ, PT, P0 ;  /* 0x000000ff3500720c */ /* 0x000ff60003f05300 */
[----:B------:R-:W-:Y:S02]  /*6bd0*/  @!UPT UIADD3 URZ, UPT, UPT, URZ, URZ, URZ ;  /* 0x000000fffffff290 */ /* 0x000fe4000fffe0ff */
[----:B------:R-:W2:Y:S01]  /*6be0*/  @P0 LDC.64 R2, c[0x0][0x888] ;  /* 0x00022200ff020b82 */ /* 0x000ea20000000a00 */
[----:B------:R-:W-:Y:S04]  /*6bf0*/  @P0 IMAD R0, R54, UR36, RZ ;  /* 0x0000002436000c24 */ /* 0x000fe8000f8e02ff */
[----:B--2---:R-:W-:Y:S04]  /*6c00*/  @P0 IMAD.WIDE R2, R0, 0x4, R2 ;  /* 0x0000000400020825 */ /* 0x004fe800078e0202 */
[----:B------:R-:W-:Y:S01]  /*6c10*/  HFMA2 R0, -RZ, RZ, 0, 5.9604644775390625e-08 ;  /* 0x00000001ff007431 */ /* 0x000fe200000001ff */
[----:B-1---5:R1:W5:Y:S04]  /*6c20*/  @P0 LDG.E R27, desc[UR4][R2.64] ;  /* 0x00000004021b0981 */ /* 0x022368000c1e1900 */
[----:B------:R-:W-:Y:S01]  /*6c30*/  @!P0 PRMT R56, R0, 0x7610, R56 ;  /* 0x0000761000388816 */ /* 0x000fe20000000038 */
[----:B-1----:R-:W2:Y:S06]  /*6c40*/  @!P0 LDC R27, c[0x0][0x880] ;  /* 0x00022000ff1b8b82 */ /* 0x002eac0000000800 */
.L_x_112:
[----:B------:R-:W-:Y:S05]  /*6c50*/  @!P5 BRA `(.L_x_113) ;  /* 0x000000000024d947 */ /* 0x000fea0003800000 */
[----:B------:R-:W-:Y:S01]  /*6c60*/  ISETP.NE.U32.AND P0, PT, R48, RZ, PT ;  /* 0x000000ff3000720c */ /* 0x000fe20003f05070 */
[----:B------:R-:W1:Y:S03]  /*6c70*/  LDCU.64 UR4, c[0x0][0x358] ;  /* 0x00006b00ff0477ac */ /* 0x000e660008000a00 */
[----:B------:R-:W-:Y:S11]  /*6c80*/  ISETP.NE.AND.EX P0, PT, R49, RZ, PT, P0 ;  /* 0x000000ff3100720c */ /* 0x000ff60003f05300 */
[----:B------:R-:W-:Y:S02]  /*6c90*/  @!UPT UIADD3 URZ, UPT, UPT, URZ, URZ, URZ ;  /* 0x000000fffffff290 */ /* 0x000fe4000fffe0ff */
[----:B------:R-:W3:Y:S01]  /*6ca0*/  @P0 LDC.64 R2, c[0x0][0x8a8] ;  /* 0x00022a00ff020b82 */ /* 0x000ee20000000a00 */
[----:B------:R-:W-:Y:S04]  /*6cb0*/  @P0 IMAD R0, R50, UR36, RZ ;  /* 0x0000002432000c24 */ /* 0x000fe8000f8e02ff */
[----:B---3--:R-:W-:Y:S05]  /*6cc0*/  @P0 IMAD.WIDE R2, R0, 0x4, R2 ;  /* 0x0000000400020825 */ /* 0x008fea00078e0202 */
[----:B-1---5:R1:W5:Y:S02]  /*6cd0*/  @P0 LDG.E R24, desc[UR4][R2.64] ;  /* 0x0000000402180981 */ /* 0x022364000c1e1900 */
[----:B-1----:R-:W3:Y:S02]  /*6ce0*/  @!P0 LDC R24, c[0x0][0x8a0] ;  /* 0x00022800ff188b82 */ /* 0x002ee40000000800 */
.L_x_113:
[----:B--2--5:R-:W-:Y:S01]  /*6cf0*/  FSETP.NEU.AND P0, PT, R27, RZ, PT ;  /* 0x000000ff1b00720b */ /* 0x024fe20003f0d000 */
[----:B------:R-:W-:Y:S01]  /*6d00*/  BSSY B1, `(.L_x_114) ;  /* 0x0000037000017945 */ /* 0x000fe20003800000 */
[----:B------:R-:W-:Y:S01]  /*6d10*/  SEL R3, RZ, 0xffffffff, P3 ;  /* 0xffffffffff037807 */ /* 0x000fe20001800000 */
[----:B------:R-:W-:Y:S01]  /*6d20*/  IMAD.MOV.U32 R75, RZ, RZ, 0x1 ;  /* 0x00000001ff4b7424 */ /* 0x000fe200078e00ff */
[----:B------:R-:W-:Y:S01]  /*6d30*/  @!P4 LOP3.LUT P3, RZ, R56, 0xff, RZ, 0xc0, !PT ;  /* 0x000000ff38ffc812 */ /* 0x000fe2000786c0ff */
[C---:B------:R-:W-:Y:S01]  /*6d40*/  IMAD R25, R22.reuse, 0x80, R23 ;  /* 0x0000008016197824 */ /* 0x040fe200078e0217 */
[----:B------:R-:W-:Y:S01]  /*6d50*/  @!P4 SEL R0, RZ, 0xffffffff, P0 ;  /* 0xffffffffff00c807 */ /* 0x000fe20000000000 */
[----:B------:R-:W-:Y:S01]  /*6d60*/  IMAD R63, R69, -0x10, R67 ;  /* 0xfffffff0453f7824 */ /* 0x000fe200078e0243 */
[----:B------:R-:W-:Y:S01]  /*6d70*/  LEA R74, R22, UR43, 0x3 ;  /* 0x0000002b164a7c11 */ /* 0x000fe2000f8e18ff */
[----:B------:R-:W-:Y:S01]  /*6d80*/  IMAD.MOV.U32 R26, RZ, RZ, RZ ;  /* 0x000000ffff1a7224 */ /* 0x000fe200078e00ff */
[C---:B------:R-:W-:Y:S02]  /*6d90*/  @P2 SEL R0, R3.reuse, R0, !P3 ;  /* 0x0000000003002207 */ /* 0x040fe40005800000 */
[----:B------:R-:W-:Y:S02]  /*6da0*/  CS2R R38, SRZ ;  /* 0x0000000000267805 */ /* 0x000fe4000001ff00 */
[----:B------:R-:W-:Y:S02]  /*6db0*/  SEL R2, RZ, 0xffffffff, P0 ;  /* 0xffffffffff027807 */ /* 0x000fe40000000000 */
[----:B------:R-:W-:Y:S02]  /*6dc0*/  CS2R R36, SRZ ;  /* 0x0000000000247805 */ /* 0x000fe4000001ff00 */
[----:B------:R-:W-:Y:S02]  /*6dd0*/  @!P4 LOP3.LUT R0, R0, 0x1, RZ, 0xc0, !PT ;  /* 0x000000010000c812 */ /* 0x000fe400078ec0ff */
[----:B------:R-:W-:Y:S02]  /*6de0*/  CS2R R34, SRZ ;  /* 0x0000000000227805 */ /* 0x000fe4000001ff00 */
[----:B------:R-:W-:Y:S02]  /*6df0*/  CS2R R32, SRZ ;  /* 0x0000000000207805 */ /* 0x000fe4000001ff00 */
[----:B------:R-:W-:Y:S02]  /*6e00*/  CS2R R42, SRZ ;  /* 0x00000000002a7805 */ /* 0x000fe4000001ff00 */
[----:B------:R-:W-:Y:S02]  /*6e10*/  ISETP.NE.U32.OR P5, PT, R0, 0x1, P4 ;  /* 0x000000010000780c */ /* 0x000fe400027a5470 */
[----:B------:R-:W-:Y:S02]  /*6e20*/  CS2R R40, SRZ ;  /* 0x0000000000287805 */ /* 0x000fe4000001ff00 */
[----:B------:R-:W-:Y:S02]  /*6e30*/  LOP3.LUT P4, R61, R56, 0xff, RZ, 0xc0, !PT ;  /* 0x000000ff383d7812 */ /* 0x000fe4000788c0ff */
[----:B------:R-:W-:Y:S02]  /*6e40*/  CS2R R46, SRZ ;  /* 0x00000000002e7805 */ /* 0x000fe4000001ff00 */
[----:B------:R-:W-:Y:S02]  /*6e50*/  P2R R73, PR, RZ, 0x20 ;  /* 0x00000020ff497803 */ /* 0x000fe40000000000 */
[----:B------:R-:W-:Y:S02]  /*6e60*/  CS2R R44, SRZ ;  /* 0x00000000002c7805 */ /* 0x000fe4000001ff00 */
[----:B------:R-:W-:Y:S04]  /*6e70*/  @P1 SEL R2, R3, R2, !P4 ;  /* 0x0000000203021207 */ /* 0x000fe80006000000 */
[----:B------:R-:W-:Y:S02]  /*6e80*/  LOP3.LUT R2, R2, 0x1, RZ, 0xc0, !PT ;  /* 0x0000000102027812 */ /* 0x000fe400078ec0ff */
[----:B------:R-:W-:Y:S02]  /*6e90*/  @P5 SHF.L.U32 R0, RZ, 0x1f, RZ ;  /* 0x0000001fff005819 */ /* 0x000fe400000006ff */
[----:B------:R-:W-:Y:S02]  /*6ea0*/  ISETP.NE.U32.AND P0, PT, R2, 0x1, PT ;  /* 0x000000010200780c */ /* 0x000fe40003f05070 */
[----:B------:R1:W2:Y:S02]  /*6eb0*/  @P5 SYNCS.PHASECHK.TRANS64.TRYWAIT P3, [UR43+0x40], R0 ;  /* 0x00004000ff0055a7 */ /* 0x0002a4000806112b */
[----:B------:R-:W-:Y:S02]  /*6ec0*/  P2R R76, PR, RZ, 0x1 ;  /* 0x00000001ff4c7803 */ /* 0x000fe40000000000 */
[----:B-1----:R-:W-:Y:S04]  /*6ed0*/  SHF.L.U32 R0, R65, 0x1f, RZ ;  /* 0x0000001f41007819 */ /* 0x002fe800000006ff */
[----:B------:R1:W4:Y:S01]  /*6ee0*/  SYNCS.PHASECHK.TRANS64.TRYWAIT P2, [R74+URZ+0xb0], R0 ;  /* 0x0000b0004a0075a7 */ /* 0x00032200080411ff */
[----:B--2---:R-:W-:Y:S01]  /*6ef0*/  @P5 SEL R75, RZ, 0x1, !P3 ;  /* 0x00000001ff4b5807 */ /* 0x004fe20005800000 */
[----:B-1----:R-:W-:Y:S06]  /*6f00*/  @!P5 BRA `(.L_x_115) ;  /* 0x000000000058d947 */ /* 0x002fec0003800000 */
[----:B------:R-:W-:Y:S01]  /*6f10*/  IMAD.MOV.U32 R39, RZ, RZ, RZ ;  /* 0x000000ffff277224 */ /* 0x000fe200078e00ff */
[----:B------:R-:W-:Y:S01]  /*6f20*/  ISETP.NE.AND P0, PT, R75, RZ, PT ;  /* 0x000000ff4b00720c */ /* 0x000fe20003f05270 */
[----:B------:R-:W-:Y:S01]  /*6f30*/  BSSY B0, `(.L_x_116) ;  /* 0x000000c000007945 */ /* 0x000fe20003800000 */
[----:B------:R-:W-:Y:S02]  /*6f40*/  CS2R R46, SRZ ;  /* 0x00000000002e7805 */ /* 0x000fe4000001ff00 */
[----:B------:R-:W-:Y:S02]  /*6f50*/  CS2R R44, SRZ ;  /* 0x00000000002c7805 */ /* 0x000fe4000001ff00 */
[----:B------:R-:W-:Y:S02]  /*6f60*/  CS2R R42, SRZ ;  /* 0x00000000002a7805 */ /* 0x000fe4000001ff00 */
[----:B------:R-:W-:Y:S02]  /*6f70*/  CS2R R40, SRZ ;  /* 0x0000000000287805 */ /* 0x000fe4000001ff00 */
[----:B------:R-:W-:Y:S02]  /*6f80*/  CS2R R34, SRZ ;  /* 0x0000000000227805 */ /* 0x000fe4000001ff00 */
[----:B------:R-:W-:Y:S02]  /*6f90*/  CS2R R32, SRZ ;  /* 0x0000000000207805 */ /* 0x000fe4000001ff00 */
[----:B------:R-:W-:Y:S01]  /*6fa0*/  CS2R R36, SRZ ;  /* 0x0000000000247805 */ /* 0x000fe2000001ff00 */
[----:B------:R-:W-:Y:S06]  /*6fb0*/  @P0 BRA `(.L_x_117) ;  /* 0x00000000000c0947 */ /* 0x000fec0003800000 */
[----:B------:R-:W-:Y:S04]  /*6fc0*/  SHF.L.U32 R3, RZ, 0x1f, RZ ;  /* 0x0000001fff037819 */ /* 0x000fe800000006ff */
[----:B------:R-:W1:Y:S02]  /*6fd0*/  SYNCS.PHASECHK.TRANS64.TRYWAIT P0, [UR43+0x40], R3 ;  /* 0x00004003ff0075a7 */ /* 0x000e64000800112b */
[----:B-1----:R-:W-:Y:S05]  /*6fe0*/  @!P0 BRA `(.L_x_118) ;  /* 0x0000005800d48947 */ /* 0x002fea0003800000 */
.L_x_117:
[----:B------:R-:W-:Y:S05]  /*6ff0*/  BSYNC B0 ;  /* 0x0000000000007941 */ /* 0x000fea0003800000 */
.L_x_116:
[----:B------:R-:W-:Y:S01]  /*7000*/  ISETP.NE.AND P0, PT, R76, RZ, PT ;  /* 0x000000ff4c00720c */ /* 0x000fe20003f05270 */
[----:B------:R-:W-:Y:S11]  /*7010*/  HFMA2 R26, -RZ, RZ, 0, 5.9604644775390625e-08 ;  /* 0x00000001ff1a7431 */ /* 0x000ff600000001ff */
[----:B------:R-:W-:Y:S01]  /*7020*/  @!UPT UIADD3 URZ, UPT, UPT, URZ, URZ, URZ ;  /* 0x000000fffffff290 */ /* 0x000fe2000fffe0ff */
[----:B------:R2:W1:Y:S04]  /*7030*/  @P0 LDS.128 R44, [R68] ;  /* 0x00000000442c0984 */ /* 0x0004680000000c00 */
[----:B------:R2:W1:Y:S04]  /*7040*/  @P0 LDS.128 R40, [R67+0x10] ;  /* 0x0000100043280984 */ /* 0x0004680000000c00 */
[----:B------:R2:W1:Y:S04]  /*7050*/  @P0 LDS.128 R32, [R66+0x20] ;  /* 0x0000200042200984 */ /* 0x0004680000000c00 */
[----:B------:R2:W1:Y:S02]  /*7060*/  @P0 LDS.128 R36, [R63+0x30] ;  /* 0x000030003f240984 */ /* 0x0004640000000c00 */
.L_x_115:
[----:B------:R-:W-:Y:S05]  /*7070*/  BSYNC B1 ;  /* 0x0000000000017941 */ /* 0x000fea0003800000 */
.L_x_114:
[----:B-1----:R-:W-:Y:S04]  /*7080*/  SHF.R.U32.HI R2, RZ, 0x15, R25 ;  /* 0x00000015ff027819 */ /* 0x002fe80000011619 */
[----:B------:R-:W-:Y:S01]  /*7090*/  LOP3.LUT P0, RZ, R2, 0x3, R57, 0x48, !PT ;  /* 0x0000000302ff7812 */ /* 0x000fe20007804839 */
[----:B------:R-:W-:Y:S01]  /*70a0*/  @!UPT UIADD3 URZ, UPT, UPT, URZ, URZ, URZ ;  /* 0x000000fffffff290 */ /* 0x000fe2000fffe0ff */
[----:B----4-:R-:W-:Y:S11]  /*70b0*/  @P2 BRA `(.L_x_119) ;  /* 0x0000000000082947 */ /* 0x010ff60003800000 */
[----:B------:R-:W1:Y:S02]  /*70c0*/  SYNCS.PHASECHK.TRANS64.TRYWAIT P1, [R74+URZ+0xb0], R0 ;  /* 0x0000b0004a0075a7 */ /* 0x000e6400080211ff */
[----:B-1----:R-:W-:Y:S05]  /*70d0*/  @!P1 BRA `(.L_x_120) ;  /* 0x0000005800b09947 */ /* 0x002fea0003800000 */
.L_x_119:
[----:B------:R-:W-:Y:S05]  /*70e0*/  @!P0 BRA `(.L_x_121) ;  /* 0x0000000000408947 */ /* 0x000fea0003800000 */
[----:B------:R-:W4:Y:S01]  /*70f0*/  LDCU.64 UR8, c[0x4][0x70] ;  /* 0x01000e00ff0877ac */ /* 0x000f220008000a00 */
[----:B------:R-:W-:Y:S01]  /*7100*/  MOV R3, 0x0 ;  /* 0x0000000000037802 */ /* 0x000fe20000000f00 */
[----:B------:R-:W-:Y:S02]  /*7110*/  HFMA2 R12, -RZ, RZ, 0, 5.9604644775390625e-08 ;  /* 0x00000001ff0c7431 */ /* 0x000fe400000001ff */
[----:B------:R-:W-:Y:S02]  /*7120*/  IMAD.MOV.U32 R8, RZ, RZ, 0x192 ;  /* 0x00000192ff087424 */ /* 0x000fe400078e00ff */
[----:B------:R-:W-:Y:S01]  /*7130*/  IMAD.MOV.U32 R13, RZ, RZ, RZ ;  /* 0x000000ffff0d7224 */ /* 0x000fe200078e00ff */
[----:B------:R-:W5:Y:S01]  /*7140*/  LDCU.64 UR6, c[0x4][0x78] ;  /* 0x01000f00ff0677ac */ /* 0x000f620008000a00 */
[----:B------:R-:W1:Y:S01]  /*7150*/  LDC.64 R2, c[0x4][R3] ;  /* 0x0100000003027b82 */ /* 0x000e620000000a00 */
[----:B------:R-:W2:Y:S01]  /*7160*/  LDCU.64 UR4, c[0x4][0x10] ;  /* 0x01000200ff0477ac */ /* 0x000ea20008000a00 */
[----:B----4-:R-:W-:Y:S01]  /*7170*/  MOV R5, UR9 ;  /* 0x0000000900057c02 */ /* 0x010fe20008000f00 */
[----:B------:R-:W-:Y:S01]  /*7180*/  IMAD.U32 R4, RZ, RZ, UR8 ;  /* 0x00000008ff047e24 */ /* 0x000fe2000f8e00ff */
[----:B-----5:R-:W-:Y:S01]  /*7190*/  MOV R7, UR7 ;  /* 0x0000000700077c02 */ /* 0x020fe20008000f00 */
[----:B------:R-:W-:Y:S01]  /*71a0*/  IMAD.U32 R6, RZ, RZ, UR6 ;  /* 0x00000006ff067e24 */ /* 0x000fe2000f8e00ff */
[----:B--2---:R-:W-:Y:S01]  /*71b0*/  MOV R11, UR5 ;  /* 0x00000005000b7c02 */ /* 0x004fe20008000f00 */
[----:B------:R-:W-:Y:S02]  /*71c0*/  IMAD.U32 R10, RZ, RZ, UR4 ;  /* 0x00000004ff0a7e24 */ /* 0x000fe4000f8e00ff */
[----:B------:R-:W-:Y:S07]  /*71d0*/  LEPC R20, `(.L_x_121) ;  /* 0x000000001014794e */ /* 0x000fee0000000000 */
[----:B-1-3--:R-:W-:Y:S05]  /*71e0*/  CALL.ABS.NOINC R2 ;  /* 0x0000000002007343 */ /* 0x00afea0003c00000 */
.L_x_121:
[----:B------:R-:W-:Y:S01]  /*71f0*/  LOP3.LUT R20, R44, 0xffffe000, RZ, 0xc0, !PT ;  /* 0xffffe0002c147812 */ /* 0x000fe200078ec0ff */
[----:B------:R-:W-:Y:S05]  /*7200*/  WARPSYNC.ALL ;  /* 0x0000000000007948 */ /* 0x000fea0003800000 */
[----:B------:R-:W-:Y:S01]  /*7210*/  R2UR UR4, R25 ;  /* 0x00000000190472ca */ /* 0x000fe200000e0000 */
[----:B------:R-:W-:Y:S01]  /*7220*/  BSSY.RECONVERGENT B0, `(.L_x_122) ;  /* 0x0000058000007945 */ /* 0x000fe20003800200 */
[----:B------:R-:W-:Y:S11]  /*7230*/  ISETP.NE.AND P0, PT, R70, RZ, PT ;  /* 0x000000ff4600720c */ /* 0x000ff60003f05270 */
[----:B------:R-:W1:Y:S02]  /*7240*/  LDTM.x16 R4, tmem[UR4] ;  /* 0x00000004000479ee */ /* 0x000e640008240000 */
[C---:B-1-3--:R-:W-:Y:S01]  /*7250*/  FMUL R0, R24.reuse, R4 ;  /* 0x0000000418007220 */ /* 0x04afe20000400000 */
[C---:B------:R-:W-:Y:S01]  /*7260*/  FMUL R2, R24.reuse, R5 ;  /* 0x0000000518027220 */ /* 0x040fe20000400000 */
[C---:B------:R-:W-:Y:S01]  /*7270*/  FMUL R4, R24.reuse, R8 ;  /* 0x0000000818047220 */ /* 0x040fe20000400000 */
[C---:B------:R-:W-:Y:S01]  /*7280*/  FMUL R5, R24.reuse, R9 ;  /* 0x0000000918057220 */ /* 0x040fe20000400000 */
[C---:B------:R-:W-:Y:S01]  /*7290*/  FMUL R8, R24.reuse, R12 ;  /* 0x0000000c18087220 */ /* 0x040fe20000400000 */
[C---:B------:R-:W-:Y:S01]  /*72a0*/  FMUL R9, R24.reuse, R13 ;  /* 0x0000000d18097220 */ /* 0x040fe20000400000 */
[C---:B------:R-:W-:Y:S01]  /*72b0*/  FMUL R12, R24.reuse, R16 ;  /* 0x00000010180c7220 */ /* 0x040fe20000400000 */
[----:B------:R-:W-:Y:S01]  /*72c0*/  LOP3.LUT R16, R45, 0xffffe000, RZ, 0xc0, !PT ;  /* 0xffffe0002d107812 */ /* 0x000fe200078ec0ff */
[----:B------:R-:W-:Y:S01]  /*72d0*/  FMUL R13, R24, R17 ;  /* 0x00000011180d7220 */ /* 0x000fe20000400000 */
[----:B------:R-:W-:Y:S01]  /*72e0*/  LOP3.LUT R17, R46, 0xffffe000, RZ, 0xc0, !PT ;  /* 0xffffe0002e117812 */ /* 0x000fe200078ec0ff */
[----:B------:R-:W-:Y:S01]  /*72f0*/  FFMA R28, R27, R20, R0 ;  /* 0x000000141b1c7223 */ /* 0x000fe20000000000 */
[----:B------:R-:W-:Y:S01]  /*7300*/  LOP3.LUT R0, R47, 0xffffe000, RZ, 0xc0, !PT ;  /* 0xffffe0002f007812 */ /* 0x000fe200078ec0ff */
[C---:B------:R-:W-:Y:S01]  /*7310*/  FMUL R3, R24.reuse, R6 ;  /* 0x0000000618037220 */ /* 0x040fe20000400000 */
[C---:B------:R-:W-:Y:S01]  /*7320*/  FMUL R6, R24.reuse, R10 ;  /* 0x0000000a18067220 */ /* 0x040fe20000400000 */
[C---:B------:R-:W-:Y:S01]  /*7330*/  FMUL R7, R24.reuse, R7 ;  /* 0x0000000718077220 */ /* 0x040fe20000400000 */
[----:B------:R-:W-:Y:S01]  /*7340*/  F2FP.TF32.F32.PACK_B R28, R28 ;  /* 0x0000001cff1c723e */ /* 0x000fe200024050ff */
[C---:B------:R-:W-:Y:S01]  /*7350*/  FMUL R10, R24.reuse, R14 ;  /* 0x0000000e180a7220 */ /* 0x040fe20000400000 */
[----:B------:R-:W-:Y:S01]  /*7360*/  FMUL R14, R24, R18 ;  /* 0x00000012180e7220 */ /* 0x000fe20000400000 */
[----:B------:R-:W-:Y:S01]  /*7370*/  LOP3.LUT R18, R40, 0xffffe000, RZ, 0xc0, !PT ;  /* 0xffffe00028127812 */ /* 0x000fe200078ec0ff */
[----:B------:R-:W-:Y:S01]  /*7380*/  FFMA R29, R27, R16, R2 ;  /* 0x000000101b1d7223 */ /* 0x000fe20000000002 */
[----:B------:R-:W-:Y:S01]  /*7390*/  LOP3.LUT R2, R41, 0xffffe000, RZ, 0xc0, !PT ;  /* 0xffffe00029027812 */ /* 0x000fe200078ec0ff */
[----:B------:R-:W-:Y:S01]  /*73a0*/  FFMA R30, R27, R17, R3 ;  /* 0x000000111b1e7223 */ /* 0x000fe20000000003 */
[----:B------:R-:W-:Y:S01]  /*73b0*/  LOP3.LUT R3, R43, 0xffffe000, RZ, 0xc0, !PT ;  /* 0xffffe0002b037812 */ /* 0x000fe200078ec0ff */
[C---:B------:R-:W-:Y:S01]  /*73c0*/  FFMA R31, R27.reuse, R0, R7 ;  /* 0x000000001b1f7223 */ /* 0x040fe20000000007 */
[----:B------:R-:W-:Y:S01]  /*73d0*/  LOP3.LUT R0, R42, 0xffffe000, RZ, 0xc0, !PT ;  /* 0xffffe0002a007812 */ /* 0x000fe200078ec0ff */
[C---:B------:R-:W-:Y:S01]  /*73e0*/  FFMA R4, R27.reuse, R18, R4 ;  /* 0x000000121b047223 */ /* 0x040fe20000000004 */
[----:B------:R-:W-:Y:S01]  /*73f0*/  F2FP.TF32.F32.PACK_B R29, R29 ;  /* 0x0000001dff1d723e */ /* 0x000fe200024050ff */
[C---:B------:R-:W-:Y:S01]  /*7400*/  FFMA R5, R27.reuse, R2, R5 ;  /* 0x000000021b057223 */ /* 0x040fe20000000005 */
[----:B------:R-:W-:Y:S01]  /*7410*/  FMUL R11, R24, R11 ;  /* 0x0000000b180b7220 */ /* 0x000fe20000400000 */
[----:B------:R-:W-:Y:S01]  /*7420*/  F2FP.TF32.F32.PACK_B R30, R30 ;  /* 0x0000001eff1e723e */ /* 0x000fe200024050ff */
[C---:B------:R-:W-:Y:S01]  /*7430*/  FFMA R6, R27.reuse, R0, R6 ;  /* 0x000000001b067223 */ /* 0x040fe20000000006 */
[----:B------:R-:W-:Y:S01]  /*7440*/  F2FP.TF32.F32.PACK_B R31, R31 ;  /* 0x0000001fff1f723e */ /* 0x000fe200024050ff */
[----:B------:R-:W-:Y:S01]  /*7450*/  FFMA R7, R27, R3, R11 ;  /* 0x000000031b077223 */ /* 0x000fe2000000000b */
[----:B------:R-:W-:Y:S01]  /*7460*/  LOP3.LUT R2, R32, 0xffffe000, RZ, 0xc0, !PT ;  /* 0xffffe00020027812 */ /* 0x000fe200078ec0ff */
[----:B------:R-:W-:Y:S01]  /*7470*/  FMUL R15, R24, R15 ;  /* 0x0000000f180f7220 */ /* 0x000fe20000400000 */
[----:B------:R-:W-:Y:S01]  /*7480*/  LOP3.LUT R16, R33, 0xffffe000, RZ, 0xc0, !PT ;  /* 0xffffe00021107812 */ /* 0x000fe200078ec0ff */
[----:B------:R1:W-:Y:S01]  /*7490*/  STS.128 [R68], R28 ;  /* 0x0000001c44007388 */ /* 0x0003e20000000c00 */
[----:B------:R-:W-:Y:S01]  /*74a0*/  LOP3.LUT R0, R34, 0xffffe000, RZ, 0xc0, !PT ;  /* 0xffffe00022007812 */ /* 0x000fe200078ec0ff */
[----:B------:R-:W-:Y:S01]  /*74b0*/  FFMA R8, R27, R2, R8 ;  /* 0x000000021b087223 */ /* 0x000fe20000000008 */
[----:B------:R-:W-:Y:S01]  /*74c0*/  LOP3.LUT R2, R35, 0xffffe000, RZ, 0xc0, !PT ;  /* 0xffffe00023027812 */ /* 0x000fe200078ec0ff */
[C---:B------:R-:W-:Y:S01]  /*74d0*/  FFMA R9, R27.reuse, R16, R9 ;  /* 0x000000101b097223 */ /* 0x040fe20000000009 */
[----:B------:R-:W-:Y:S01]  /*74e0*/  F2FP.TF32.F32.PACK_B R4, R4 ;  /* 0x00000004ff04723e */ /* 0x000fe200024050ff */
[C---:B------:R-:W-:Y:S01]  /*74f0*/  FFMA R10, R27.reuse, R0, R10 ;  /* 0x000000001b0a7223 */ /* 0x040fe2000000000a */
[----:B------:R-:W-:Y:S01]  /*7500*/  F2FP.TF32.F32.PACK_B R5, R5 ;  /* 0x00000005ff05723e */ /* 0x000fe200024050ff */
[----:B------:R-:W-:Y:S01]  /*7510*/  FFMA R11, R27, R2, R15 ;  /* 0x000000021b0b7223 */ /* 0x000fe2000000000f */
[----:B------:R-:W-:Y:S01]  /*7520*/  F2FP.TF32.F32.PACK_B R6, R6 ;  /* 0x00000006ff06723e */ /* 0x000fe200024050ff */
[----:B------:R-:W-:Y:S01]  /*7530*/  FMUL R19, R24, R19 ;  /* 0x0000001318137220 */ /* 0x000fe20000400000 */
[----:B------:R-:W-:Y:S02]  /*7540*/  F2FP.TF32.F32.PACK_B R7, R7 ;  /* 0x00000007ff07723e */ /* 0x000fe400024050ff */
[----:B------:R-:W-:Y:S02]  /*7550*/  LOP3.LUT R3, R36, 0xffffe000, RZ, 0xc0, !PT ;  /* 0xffffe00024037812 */ /* 0x000fe400078ec0ff */
[----:B------:R-:W-:Y:S01]  /*7560*/  LOP3.LUT R0, R37, 0xffffe000, RZ, 0xc0, !PT ;  /* 0xffffe00025007812 */ /* 0x000fe200078ec0ff */
[----:B------:R1:W-:Y:S01]  /*7570*/  STS.128 [R67+0x10], R4 ;  /* 0x0000100443007388 */ /* 0x0003e20000000c00 */
        /* <DEDUP_REMOVED lines=8> */
[----:B------:R-:W-:Y:S02]  /*7600*/  F2FP.TF32.F32.PACK_B R10, R10 ;  /* 0x0000000aff0a723e */ /* 0x000fe400024050ff */
[----:B------:R-:W-:Y:S02]  /*7610*/  F2FP.TF32.F32.PACK_B R11, R11 ;  /* 0x0000000bff0b723e */ /* 0x000fe400024050ff */
[----:B------:R-:W-:Y:S02]  /*7620*/  F2FP.TF32.F32.PACK_B R12, R12 ;  /* 0x0000000cff0c723e */ /* 0x000fe400024050ff */
[----:B------:R-:W-:Y:S01]  /*7630*/  F2FP.TF32.F32.PACK_B R13, R13 ;  /* 0x0000000dff0d723e */ /* 0x000fe200024050ff */
[----:B------:R1:W-:Y:S01]  /*7640*/  STS.128 [R66+0x20], R8 ;  /* 0x0000200842007388 */ /* 0x0003e20000000c00 */
[----:B------:R-:W-:Y:S02]  /*7650*/  F2FP.TF32.F32.PACK_B R14, R14 ;  /* 0x0000000eff0e723e */ /* 0x000fe400024050ff */
[----:B------:R-:W-:Y:S05]  /*7660*/  F2FP.TF32.F32.PACK_B R15, R15 ;  /* 0x0000000fff0f723e */ /* 0x000fea00024050ff */
[----:B------:R1:W-:Y:S01]  /*7670*/  STS.128 [R63+0x30], R12 ;  /* 0x0000300c3f007388 */ /* 0x0003e20000000c00 */
[----:B------:R-:W-:Y:S01]  /*7680*/  @!PT LDS RZ, [RZ] ;  /* 0x00000000fffff984 */ /* 0x000fe20000000800 */
[----:B------:R-:W-:Y:S01]  /*7690*/  @!PT LDS RZ, [RZ] ;  /* 0x00000000fffff984 */ /* 0x000fe20000000800 */
[----:B------:R-:W-:Y:S01]  /*76a0*/  @!PT LDS RZ, [RZ] ;  /* 0x00000000fffff984 */ /* 0x000fe20000000800 */
[----:B------:R-:W-:Y:S01]  /*76b0*/  @!PT LDS RZ, [RZ] ;  /* 0x00000000fffff984 */ /* 0x000fe20000000800 */
[----:B------:R3:W-:Y:S07]  /*76c0*/  MEMBAR.ALL.CTA ;  /* 0x0000000000007992 */ /* 0x0007ee0000008000 */
[----:B---3--:R-:W3:Y:S02]  /*76d0*/  FENCE.VIEW.ASYNC.S ;  /* 0x00000000000073c6 */ /* 0x008ee40000000000 */
[----:B---3--:R-:W-:Y:S06]  /*76e0*/  BAR.SYNC.DEFER_BLOCKING 0x1, 0x80 ;  /* 0x0042000000007b1d */ /* 0x008fec0000010000 */
[----:B------:R-:W-:Y:S05]  /*76f0*/  @P0 BRA `(.L_x_123) ;  /* 0x0000000000280947 */ /* 0x000fea0003800000 */
[----:B------:R-:W-:Y:S01]  /*7700*/  UIADD3 UR4, UPT, UPT, UR43, 0x200, URZ ;  /* 0x000002002b047890 */ /* 0x000fe2000fffe0ff */
[----:B------:R-:W-:Y:S05]  /*7710*/  UMOV UR51, UR36 ;  /* 0x0000002400337c82 */ /* 0x000fea0008000000 */
[----:B------:R-:W-:Y:S01]  /*7720*/  MOV R60, UR4 ;  /* 0x00000004003c7c02 */ /* 0x000fe20008000f00 */
[----:B------:R-:W-:Y:S03]  /*7730*/  UIADD3 UR4, UP0, UPT, UR54, 0x680, URZ ;  /* 0x0000068036047890 */ /* 0x000fe6000ff1e0ff */
[----:B------:R-:W-:Y:S01]  /*7740*/  R2UR UR48, R60 ;  /* 0x000000003c3072ca */ /* 0x000fe200000e0000 */
[----:B------:R-:W-:Y:S11]  /*7750*/  UIADD3.X UR5, UPT, UPT, URZ, UR55, URZ, UP0, !UPT ;  /* 0x00000037ff057290 */ /* 0x000ff600087fe4ff */
[----:B------:R-:W-:Y:S01]  /*7760*/  @!UPT UIADD3 URZ, UPT, UPT, URZ, URZ, URZ ;  /* 0x000000fffffff290 */ /* 0x000fe2000fffe0ff */
[----:B------:R3:W-:Y:S01]  /*7770*/  UTMASTG.3D [UR48], [UR4] ;  /* 0x00000030040073b5 */ /* 0x0007e20008010000 */
[----:B------:R0:W-:Y:S01]  /*7780*/  UTMACMDFLUSH ;  /* 0x00000000000079b7 */ /* 0x0001e20000000000 */
[----:B---3--:R-:W-:Y:S04]  /*7790*/  DEPBAR.LE SB0, 0x1 ;  /* 0x000080400000791a */ /* 0x008fe80000000000 */
.L_x_123:
[----:B------:R-:W-:Y:S05]  /*77a0*/  BSYNC.RECONVERGENT B0 ;  /* 0x0000000000007941 */ /* 0x000fea0003800200 */
.L_x_122:
[----:B------:R-:W-:Y:S01]  /*77b0*/  BAR.SYNC.DEFER_BLOCKING 0x1, 0x80 ;  /* 0x0042000000007b1d */ /* 0x000fe20000010000 */
[----:B------:R-:W-:Y:S01]  /*77c0*/  ISETP.NE.AND P1, PT, R73, RZ, PT ;  /* 0x000000ff4900720c */ /* 0x000fe20003f25270 */
[----:B------:R-:W-:Y:S01]  /*77d0*/  UISETP.NE.AND UP0, UPT, UR53, URZ, UPT ;  /* 0x000000ff3500728c */ /* 0x000fe2000bf05270 */
[----:B------:R-:W-:Y:S11]  /*77e0*/  LEA R2, R26, UR43, 0x3 ;  /* 0x0000002b1a027c11 */ /* 0x000ff6000f8e18ff */
[----:B------:R-:W-:Y:S01]  /*77f0*/  @P1 SHF.L.U32 R3, RZ, 0x1f, RZ ;  /* 0x0000001fff031819 */ /* 0x000fe200000006ff */
[----:B------:R-:W-:Y:S06]  /*7800*/  BRA.U !UP0, `(.L_x_124) ;  /* 0x0000000108247547 */ /* 0x000fec000b800000 */
[----:B-1----:R-:W-:Y:S01]  /*7810*/  IMAD.U32 R4, RZ, RZ, UR47 ;  /* 0x0000002fff047e24 */ /* 0x002fe2000f8e00ff */
[----:B------:R-:W-:Y:S01]  /*7820*/  MOV R0, UR52 ;  /* 0x0000003400007c02 */ /* 0x000fe20008000f00 */
[----:B------:R-:W-:Y:S03]  /*7830*/  UIADD3 UR4, UPT, UPT, UR47, 0x1, URZ ;  /* 0x000000012f047890 */ /* 0x000fe6000fffe0ff */
[----:B------:R-:W-:Y:S01]  /*7840*/  @P1 LEA R4, R4, UR43, 0x3 ;  /* 0x0000002b04041c11 */ /* 0x000fe2000f8e18ff */
[----:B------:R-:W-:Y:S04]  /*7850*/  UISETP.NE.AND UP0, UPT, UR4, 0x4, UPT ;  /* 0x000000040400788c */ /* 0x000fe8000bf05270 */
[----:B------:R-:W-:Y:S01]  /*7860*/  @P1 VIADD R4, R4, 0x60 ;  /* 0x0000006004041836 */ /* 0x000fe20000000000 */
[----:B------:R-:W-:Y:S04]  /*7870*/  USEL UR47, UR4, URZ, UP0 ;  /* 0x000000ff042f7287 */ /* 0x000fe80008000000 */
[----:B------:R-:W-:Y:S04]  /*7880*/  @P1 PRMT R0, R0, 0x654, R4 ;  /* 0x0000065400001816 */ /* 0x000fe80000000004 */
[----:B------:R3:W-:Y:S04]  /*7890*/  @P1 SYNCS.ARRIVE.TRANS64.RED.A1T0 RZ, [R0+URZ], RZ ;  /* 0x000000ff00ff19a7 */ /* 0x0007e800081004ff */
.L_x_124:
[----:B------:R-:W4:Y:S01]  /*78a0*/  @P1 SYNCS.PHASECHK.TRANS64.TRYWAIT P0, [R2+URZ+0x40], R3 ;  /* 0x00004003020015a7 */ /* 0x000f2200080011ff */
[----:B------:R-:W-:Y:S01]  /*78b0*/  BSSY B1, `(.L_x_125) ;  /* 0x0000016000017945 */ /* 0x000fe20003800000 */
[----:B----4-:R-:W-:Y:S03]  /*78c0*/  @P1 SEL R75, RZ, 0x1, !P0 ;  /* 0x00000001ff4b1807 */ /* 0x010fe60004000000 */
[----:B------:R-:W-:Y:S05]  /*78d0*/  @!P1 BRA `(.L_x_126) ;  /* 0x00000000004c9947 */ /* 0x000fea0003800000 */
[----:B------:R-:W-:Y:S01]  /*78e0*/  ISETP.NE.AND P0, PT, R75, RZ, PT ;  /* 0x000000ff4b00720c */ /* 0x000fe20003f05270 */
[----:B------:R-:W-:Y:S01]  /*78f0*/  BSSY B0, `(.L_x_127) ;  /* 0x000000b000007945 */ /* 0x000fe20003800000 */
[----:B------:R-:W-:Y:S11]  /*7900*/  ISETP.NE.AND P1, PT, R76, RZ, PT ;  /* 0x000000ff4c00720c */ /* 0x000ff60003f25270 */
[----:B------:R-:W-:Y:S02]  /*7910*/  @!UPT UIADD3 URZ, UPT, UPT, URZ, URZ, URZ ;  /* 0x000000fffffff290 */ /* 0x000fe4000fffe0ff */
[C---:B-1----:R-:W-:Y:S01]  /*7920*/  @P1 IMAD R6, R26.reuse, 0x2000, R68 ;  /* 0x000020001a061824 */ /* 0x042fe200078e0244 */
[C---:B------:R-:W-:Y:S01]  /*7930*/  @P1 LEA R4, R26.reuse, R66, 0xd ;  /* 0x000000421a041211 */ /* 0x040fe200078e68ff */
[C---:B------:R-:W-:Y:S02]  /*7940*/  @P1 IMAD R5, R26.reuse, 0x2000, R67 ;  /* 0x000020001a051824 */ /* 0x040fe400078e0243 */
[----:B------:R-:W-:Y:S01]  /*7950*/  @P1 IMAD R3, R26, 0x2000, R63 ;  /* 0x000020001a031824 */ /* 0x000fe200078e023f */
[----:B------:R-:W-:Y:S06]  /*7960*/  @P0 BRA `(.L_x_128) ;  /* 0x00000000000c0947 */ /* 0x000fec0003800000 */
[----:B---3--:R-:W-:Y:S04]  /*7970*/  SHF.L.U32 R0, RZ, 0x1f, RZ ;  /* 0x0000001fff007819 */ /* 0x008fe800000006ff */
[----:B------:R-:W1:Y:S02]  /*7980*/  SYNCS.PHASECHK.TRANS64.TRYWAIT P0, [R2+URZ+0x40], R0 ;  /* 0x00004000020075a7 */ /* 0x000e6400080011ff */
[----:B-1----:R-:W-:Y:S05]  /*7990*/  @!P0 BRA `(.L_x_129) ;  /* 0x0000005000948947 */ /* 0x002fea0003800000 */
.L_x_128:
[----:B------:R-:W-:Y:S05]  /*79a0*/  BSYNC B0 ;  /* 0x0000000000007941 */ /* 0x000fea0003800000 */
.L_x_127:
[----:B------:R-:W-:Y:S02]  /*79b0*/  ISETP.NE.AND P0, PT, R76, RZ, PT ;  /* 0x000000ff4c00720c */ /* 0x000fe40003f05270 */
[----:B------:R-:W-:Y:S11]  /*79c0*/  IADD3 R26, PT, PT, R26, 0x1, RZ ;  /* 0x000000011a1a7810 */ /* 0x000ff60007ffe0ff */
[----:B------:R4:W1:Y:S04]  /*79d0*/  @P0 LDS.128 R44, [R6] ;  /* 0x00000000062c0984 */ /* 0x0008680000000c00 */
[----:B------:R4:W1:Y:S04]  /*79e0*/  @P0 LDS.128 R40, [R5+0x10] ;  /* 0x0000100005280984 */ /* 0x0008680000000c00 */
[----:B------:R4:W1:Y:S04]  /*79f0*/  @P0 LDS.128 R32, [R4+0x20] ;  /* 0x0000200004200984 */ /* 0x0008680000000c00 */
[----:B------:R4:W1:Y:S02]  /*7a00*/  @P0 LDS.128 R36, [R3+0x30] ;  /* 0x0000300003240984 */ /* 0x0008640000000c00 */
.L_x_126:
[----:B------:R-:W-:Y:S05]  /*7a10*/  BSYNC B1 ;  /* 0x0000000000017941 */ /* 0x000fea0003800000 */
.L_x_125:
[----:B-1-3--:R-:W-:Y:S05]  /*7a20*/  VIADD R0, R25, 0x10 ;  /* 0x0000001019007836 */ /* 0x00afea0000000000 */
[----:B------:R-:W-:Y:S04]  /*7a30*/  SHF.R.U32.HI R0, RZ, 0x15, R0 ;  /* 0x00000015ff007819 */ /* 0x000fe80000011600 */
[----:B------:R-:W-:Y:S11]  /*7a40*/  LOP3.LUT P0, RZ, R0, 0x3, R57, 0x48, !PT ;  /* 0x0000000300ff7812 */ /* 0x000ff60007804839 */
[----:B------:R-:W-:Y:S02]  /*7a50*/  @!UPT UIADD3 URZ, UPT, UPT, URZ, URZ, URZ ;  /* 0x000000fffffff290 */ /* 0x000fe4000fffe0ff */
[----:B------:R-:W-:Y:S05]  /*7a60*/  @!P0 BRA `(.L_x_130) ;  /* 0x0000000000408947 */ /* 0x000fea0003800000 */
[----:B------:R-:W1:Y:S01]  /*7a70*/  LDCU.64 UR8, c[0x4][0x70] ;  /* 0x01000e00ff0877ac */ /* 0x000e620008000a00 */
[----:B----4-:R-:W-:Y:S01]  /*7a80*/  MOV R3, 0x0 ;  /* 0x0000000000037802 */ /* 0x010fe20000000f00 */
[----:B------:R-:W-:Y:S02]  /*7a90*/  HFMA2 R12, -RZ, RZ, 0, 5.9604644775390625e-08 ;  /* 0x00000001ff0c7431 */ /* 0x000fe400000001ff */
[----:B------:R-:W-:Y:S02]  /*7aa0*/  IMAD.MOV.U32 R8, RZ, RZ, 0x192 ;  /* 0x00000192ff087424 */ /* 0x000fe400078e00ff */
[----:B------:R-:W-:Y:S01]  /*7ab0*/  IMAD.MOV.U32 R13, RZ, RZ, RZ ;  /* 0x000000ffff0d7224 */ /* 0x000fe200078e00ff */
[----:B------:R-:W3:Y:S01]  /*7ac0*/  LDCU.64 UR6, c[0x4][0x78] ;  /* 0x01000f00ff0677ac */ /* 0x000ee20008000a00 */
[----:B------:R-:W4:Y:S01]  /*7ad0*/  LDC.64 R2, c[0x4][R3] ;  /* 0x0100000003027b82 */ /* 0x000f220000000a00 */
[----:B------:R-:W5:Y:S01]  /*7ae0*/  LDCU.64 UR4, c[0x4][0x10] ;  /* 0x01000200ff0477ac */ /* 0x000f620008000a00 */
[----:B-1----:R-:W-:Y:S01]  /*7af0*/  MOV R5, UR9 ;  /* 0x0000000900057c02 */ /* 0x002fe20008000f00 */
[----:B------:R-:W-:Y:S01]  /*7b00*/  IMAD.U32 R4, RZ, RZ, UR8 ;  /* 0x00000008ff047e24 */ /* 0x000fe2000f8e00ff */
[----:B---3--:R-:W-:Y:S01]  /*7b10*/  MOV R7, UR7 ;  /* 0x0000000700077c02 */ /* 0x008fe20008000f00 */
[----:B------:R-:W-:Y:S01]  /*7b20*/  IMAD.U32 R6, RZ, RZ, UR6 ;  /* 0x00000006ff067e24 */ /* 0x000fe2000f8e00ff */
[----:B-----5:R-:W-:Y:S01]  /*7b30*/  MOV R11, UR5 ;  /* 0x00000005000b7c02 */ /* 0x020fe20008000f00 */
[----:B------:R-:W-:Y:S02]  /*7b40*/  IMAD.U32 R10, RZ, RZ, UR4 ;  /* 0x00000004ff0a7e24 */ /* 0x000fe4000f8e00ff */
[----:B------:R-:W-:Y:S07]  /*7b50*/  LEPC R20, `(.L_x_130) ;  /* 0x000000001014794e */ /* 0x000fee0000000000 */
[----:B--2-4-:R-:W-:Y:S05]  /*7b60*/  CALL.ABS.NOINC R2 ;  /* 0x0000000002007343 */ /* 0x014fea0003c00000 */
.L_x_130:
[----:B------:R-:W-:Y:S01]  /*7b70*/  ISETP.NE.AND P6, PT, R73, RZ, PT ;  /* 0x000000ff4900720c */ /* 0x000fe20003fc5270 */
[----:B------:R-:W-:Y:S05]  /*7b80*/  WARPSYNC.ALL ;  /* 0x0000000000007948 */ /* 0x000fea0003800000 */
[----:B------:R-:W-:Y:S01]  /*7b90*/  R2UR UR4, R25 ;  /* 0x00000000190472ca */ /* 0x000fe200000e0000 */
[----:B------:R-:W-:Y:S01]  /*7ba0*/  IMAD.U32 R0, RZ, RZ, UR47 ;  /* 0x0000002fff007e24 */ /* 0x000fe2000f8e00ff */
[----:B------:R-:W-:Y:S01]  /*7bb0*/  LOP3.LUT R20, R44, 0xffffe000, RZ, 0xc0, !PT ;  /* 0xffffe0002c147812 */ /* 0x000fe200078ec0ff */
[----:B------:R-:W-:Y:S01]  /*7bc0*/  IMAD.U32 R21, RZ, RZ, UR52 ;  /* 0x00000034ff157e24 */ /* 0x000fe2000f8e00ff */
[----:B------:R-:W-:Y:S01]  /*7bd0*/  ISETP.NE.AND P0, PT, R70, RZ, PT ;  /* 0x000000ff4600720c */ /* 0x000fe20003f05270 */
[----:B------:R-:W-:Y:S02]  /*7be0*/  BSSY.RECONVERGENT B0, `(.L_x_131) ;  /* 0x000005b000007945 */ /* 0x000fe40003800200 */
[----:B------:R-:W-:Y:S05]  /*7bf0*/  @P6 LEA R0, R0, UR43, 0x3 ;  /* 0x0000002b00006c11 */ /* 0x000fea000f8e18ff */
[----:B------:R-:W-:Y:S01]  /*7c00*/  @P6 VIADD R0, R0, 0x60 ;  /* 0x0000006000006836 */ /* 0x000fe20000000000 */
[----:B----4-:R-:W1:Y:S04]  /*7c10*/  LDTM.x16 R4, tmem[UR4+0x10] ;  /* 0x00001004000479ee */ /* 0x010e680008240000 */
[----:B------:R-:W-:Y:S01]  /*7c20*/  @P6 PRMT R21, R21, 0x654, R0 ;  /* 0x0000065415156816 */ /* 0x000fe20000000000 */
[C---:B-1----:R-:W-:Y:S01]  /*7c30*/  FMUL R0, R24.reuse, R4 ;  /* 0x0000000418007220 */ /* 0x042fe20000400000 */
[C---:B------:R-:W-:Y:S01]  /*7c40*/  FMUL R4, R24.reuse, R8 ;  /* 0x0000000818047220 */ /* 0x040fe20000400000 */
[C---:B------:R-:W-:Y:S01]  /*7c50*/  FMUL R8, R24.reuse, R12 ;  /* 0x0000000c18087220 */ /* 0x040fe20000400000 */
[C---:B------:R-:W-:Y:S01]  /*7c60*/  FMUL R12, R24.reuse, R16 ;  /* 0x00000010180c7220 */ /* 0x040fe20000400000 */
[----:B------:R-:W-:Y:S01]  /*7c70*/  LOP3.LUT R16, R45, 0xffffe000, RZ, 0xc0, !PT ;  /* 0xffffe0002d107812 */ /* 0x000fe200078ec0ff */
[C---:B------:R-:W-:Y:S01]  /*7c80*/  FMUL R2, R24.reuse, R5 ;  /* 0x0000000518027220 */ /* 0x040fe20000400000 */
[C---:B------:R-:W-:Y:S01]  /*7c90*/  FMUL R3, R24.reuse, R6 ;  /* 0x0000000618037220 */ /* 0x040fe20000400000 */
[----:B------:R-:W-:Y:S01]  /*7ca0*/  FMUL R5, R24, R9 ;  /* 0x0000000918057220 */ /* 0x000fe20000400000 */
[----:B------:R-:W-:Y:S01]  /*7cb0*/  FFMA R28, R27, R20, R0 ;  /* 0x000000141b1c7223 */ /* 0x000fe20000000000 */
[----:B------:R-:W-:Y:S01]  /*7cc0*/  LOP3.LUT R0, R46, 0xffffe000, RZ, 0xc0, !PT ;  /* 0xffffe0002e007812 */ /* 0x000fe200078ec0ff */
[C---:B------:R-:W-:Y:S01]  /*7cd0*/  FMUL R6, R24.reuse, R10 ;  /* 0x0000000a18067220 */ /* 0x040fe20000400000 */
[C---:B------:R-:W-:Y:S01]  /*7ce0*/  FMUL R9, R24.reuse, R13 ;  /* 0x0000000d18097220 */ /* 0x040fe20000400000 */
[C---:B------:R-:W-:Y:S01]  /*7cf0*/  FMUL R10, R24.reuse, R14 ;  /* 0x0000000e180a7220 */ /* 0x040fe20000400000 */
[----:B------:R-:W-:Y:S01]  /*7d00*/  F2FP.TF32.F32.PACK_B R28, R28 ;  /* 0x0000001cff1c723e */ /* 0x000fe200024050ff */
[C---:B------:R-:W-:Y:S01]  /*7d10*/  FMUL R13, R24.reuse, R17 ;  /* 0x00000011180d7220 */ /* 0x040fe20000400000 */
[----:B------:R-:W-:Y:S01]  /*7d20*/  LOP3.LUT R17, R47, 0xffffe000, RZ, 0xc0, !PT ;  /* 0xffffe0002f117812 */ /* 0x000fe200078ec0ff */
[----:B------:R-:W-:Y:S01]  /*7d30*/  FMUL R14, R24, R18 ;  /* 0x00000012180e7220 */ /* 0x000fe20000400000 */
[----:B------:R-:W-:Y:S01]  /*7d40*/  LOP3.LUT R18, R40, 0xffffe000, RZ, 0xc0, !PT ;  /* 0xffffe00028127812 */ /* 0x000fe200078ec0ff */
[----:B------:R-:W-:Y:S01]  /*7d50*/  FFMA R29, R27, R16, R2 ;  /* 0x000000101b1d7223 */ /* 0x000fe20000000002 */
[----:B------:R-:W-:Y:S01]  /*7d60*/  LOP3.LUT R2, R41, 0xffffe000, RZ, 0xc0, !PT ;  /* 0xffffe00029027812 */ /* 0x000fe200078ec0ff */
[----:B------:R-:W-:Y:S01]  /*7d70*/  FMUL R7, R24, R7 ;  /* 0x0000000718077220 */ /* 0x000fe20000400000 */
[----:B------:R-:W-:Y:S01]  /*7d80*/  LOP3.LUT R16, R33, 0xffffe000, RZ, 0xc0, !PT ;  /* 0xffffe00021107812 */ /* 0x000fe200078ec0ff */
[C---:B------:R-:W-:Y:S01]  /*7d90*/  FFMA R30, R27.reuse, R0, R3 ;  /* 0x000000001b1e7223 */ /* 0x040fe20000000003 */
[----:B------:R-:W-:Y:S01]  /*7da0*/  LOP3.LUT R0, R42, 0xffffe000, RZ, 0xc0, !PT ;  /* 0xffffe0002a007812 */ /* 0x000fe200078ec0ff */
[C---:B------:R-:W-:Y:S01]  /*7db0*/  FFMA R31, R27.reuse, R17, R7 ;  /* 0x000000111b1f7223 */ /* 0x040fe20000000007 */
[----:B------:R-:W-:Y:S01]  /*7dc0*/  F2FP.TF32.F32.PACK_B R29, R29 ;  /* 0x0000001dff1d723e */ /* 0x000fe200024050ff */
[C---:B------:R-:W-:Y:S01]  /*7dd0*/  FFMA R4, R27.reuse, R18, R4 ;  /* 0x000000121b047223 */ /* 0x040fe20000000004 */
[----:B------:R-:W-:Y:S01]  /*7de0*/  F2FP.TF32.F32.PACK_B R30, R30 ;  /* 0x0000001eff1e723e */ /* 0x000fe200024050ff */
[----:B------:R-:W-:Y:S01]  /*7df0*/  FFMA R5, R27, R2, R5 ;  /* 0x000000021b057223 */ /* 0x000fe20000000005 */
[----:B------:R-:W-:Y:S01]  /*7e00*/  LOP3.LUT R2, R43, 0xffffe000, RZ, 0xc0, !PT ;  /* 0xffffe0002b027812 */ /* 0x000fe200078ec0ff */
[----:B------:R-:W-:Y:S01]  /*7e10*/  FMUL R11, R24, R11 ;  /* 0x0000000b180b7220 */ /* 0x000fe20000400000 */
[----:B------:R-:W-:Y:S01]  /*7e20*/  F2FP.TF32.F32.PACK_B R31, R31 ;  /* 0x0000001fff1f723e */ /* 0x000fe200024050ff */
[C---:B------:R-:W-:Y:S01]  /*7e30*/  FFMA R6, R27.reuse, R0, R6 ;  /* 0x000000001b067223 */ /* 0x040fe20000000006 */
[----:B------:R-:W-:Y:S01]  /*7e40*/  LOP3.LUT R3, R32, 0xffffe000, RZ, 0xc0, !PT ;  /* 0xffffe00020037812 */ /* 0x000fe200078ec0ff */
[----:B------:R-:W-:Y:S01]  /*7e50*/  FFMA R7, R27, R2, R11 ;  /* 0x000000021b077223 */ /* 0x000fe2000000000b */
[----:B------:R-:W-:Y:S01]  /*7e60*/  F2FP.TF32.F32.PACK_B R4, R4 ;  /* 0x00000004ff04723e */ /* 0x000fe200024050ff */
[----:B------:R1:W-:Y:S01]  /*7e70*/  STS.128 [R68+0x2000], R28 ;  /* 0x0020001c44007388 */ /* 0x0003e20000000c00 */
[----:B------:R-:W-:Y:S01]  /*7e80*/  LOP3.LUT R0, R34, 0xffffe000, RZ, 0xc0, !PT ;  /* 0xffffe00022007812 */ /* 0x000fe200078ec0ff */
[----:B------:R-:W-:Y:S01]  /*7e90*/  FMUL R15, R24, R15 ;  /* 0x0000000f180f7220 */ /* 0x000fe20000400000 */
[----:B------:R-:W-:Y:S01]  /*7ea0*/  LOP3.LUT R2, R35, 0xffffe000, RZ, 0xc0, !PT ;  /* 0xffffe00023027812 */ /* 0x000fe200078ec0ff */
[C---:B------:R-:W-:Y:S01]  /*7eb0*/  FFMA R8, R27.reuse, R3, R8 ;  /* 0x000000031b087223 */ /* 0x040fe20000000008 */
[----:B------:R-:W-:Y:S01]  /*7ec0*/  F2FP.TF32.F32.PACK_B R5, R5 ;  /* 0x00000005ff05723e */ /* 0x000fe200024050ff */
[C---:B------:R-:W-:Y:S01]  /*7ed0*/  FFMA R9, R27.reuse, R16, R9 ;  /* 0x000000101b097223 */ /* 0x040fe20000000009 */
[----:B------:R-:W-:Y:S01]  /*7ee0*/  F2FP.TF32.F32.PACK_B R6, R6 ;  /* 0x00000006ff06723e */ /* 0x000fe200024050ff */
[C---:B------:R-:W-:Y:S01]  /*7ef0*/  FFMA R10, R27.reuse, R0, R10 ;  /* 0x000000001b0a7223 */ /* 0x040fe2000000000a */
[----:B------:R-:W-:Y:S01]  /*7f00*/  F2FP.TF32.F32.PACK_B R7, R7 ;  /* 0x00000007ff07723e */ /* 0x000fe200024050ff */
[----:B------:R-:W-:Y:S01]  /*7f10*/  FFMA R11, R27, R2, R15 ;  /* 0x000000021b0b7223 */ /* 0x000fe2000000000f */
[----:B------:R-:W-:Y:S01]  /*7f20*/  LOP3.LUT R0, R36, 0xffffe000, RZ, 0xc0, !PT ;  /* 0xffffe00024007812 */ /* 0x000fe200078ec0ff */
[----:B------:R-:W-:Y:S01]  /*7f30*/  FMUL R19, R24, R19 ;  /* 0x0000001318137220 */ /* 0x000fe20000400000 */
        /* <DEDUP_REMOVED lines=16> */
[----:B------:R-:W-:Y:S02]  /*8040*/  F2FP.TF32.F32.PACK_B R15, R15 ;  /* 0x0000000fff0f723e */ /* 0x000fe400024050ff */
[----:B------:R-:W-:Y:S02]  /*8050*/  LEA R0, R26, UR43, 0x3 ;  /* 0x0000002b1a007c11 */ /* 0x000fe4000f8e18ff */
[----:B------:R-:W-:Y:S01]  /*8060*/  @P6 SHF.L.U32 R2, RZ, 0x1f, RZ ;  /* 0x0000001fff026819 */ /* 0x000fe200000006ff */
        /* <DEDUP_REMOVED lines=9> */
[----:B------:R-:W-:Y:S02]  /*8100*/  UIADD3 UR4, UP0, UPT, UR54, 0x680, URZ ;  /* 0x0000068036047890 */ /* 0x000fe4000ff1e0ff */
[----:B------:R-:W-:Y:S02]  /*8110*/  UIADD3 UR9, UPT, UPT, UR49, 0x10, URZ ;  /* 0x0000001031097890 */ /* 0x000fe4000fffe0ff */
[----:B------:R-:W-:Y:S02]  /*8120*/  UIADD3 UR8, UPT, UPT, UR43, 0x2200, URZ ;  /* 0x000022002b087890 */ /* 0x000fe4000fffe0ff */
[----:B------:R-:W-:Y:S01]  /*8130*/  UIADD3.X UR5, UPT, UPT, URZ, UR55, URZ, UP0, !UPT ;  /* 0x00000037ff057290 */ /* 0x000fe200087fe4ff */
[----:B------:R-:W-:Y:S01]  /*8140*/  UMOV UR10, UR50 ;  /* 0x00000032000a7c82 */ /* 0x000fe20008000000 */
[----:B------:R-:W-:Y:S07]  /*8150*/  UMOV UR11, UR36 ;  /* 0x00000024000b7c82 */ /* 0x000fee0008000000 */
[----:B------:R3:W-:Y:S01]  /*8160*/  UTMASTG.3D [UR8], [UR4] ;  /* 0x00000008040073b5 */ /* 0x0007e20008010000 */
[----:B------:R0:W-:Y:S01]  /*8170*/  UTMACMDFLUSH ;  /* 0x00000000000079b7 */ /* 0x0001e20000000000 */
[----:B---3--:R-:W-:Y:S04]  /*8180*/  DEPBAR.LE SB0, 0x1 ;  /* 0x000080400000791a */ /* 0x008fe80000000000 */
.L_x_132:
[----:B------:R-:W-:Y:S05]  /*8190*/  BSYNC.RECONVERGENT B0 ;  /* 0x0000000000007941 */ /* 0x000fea0003800200 */
.L_x_131:
[----:B------:R-:W-:Y:S01]  /*81a0*/  BAR.SYNC.DEFER_BLOCKING 0x1, 0x80 ;  /* 0x0042000000007b1d */ /* 0x000fe20000010000 */
[----:B------:R-:W-:Y:S04]  /*81b0*/  UIADD3 UR4, UPT, UPT, UR47, 0x1, URZ ;  /* 0x000000012f047890 */ /* 0x000fe8000fffe0ff */
[----:B------:R-:W-:Y:S04]  /*81c0*/  UISETP.NE.AND UP0, UPT, UR4, 0x4, UPT ;  /* 0x000000040400788c */ /* 0x000fe8000bf05270 */
[----:B------:R-:W-:Y:S01]  /*81d0*/  USEL UR46, UR4, URZ, UP0 ;  /* 0x000000ff042e7287 */ /* 0x000fe20008000000 */
[----:B------:R3:W-:Y:S01]  /*81e0*/  @P6 SYNCS.ARRIVE.TRANS64.RED.A1T0 RZ, [R21+URZ], RZ ;  /* 0x000000ff15ff69a7 */ /* 0x0007e200081004ff */
[----:B------:R-:W-:Y:S01]  /*81f0*/  BSSY B1, `(.L_x_133) ;  /* 0x0000017000017945 */ /* 0x000fe20003800000 */
[----:B------:R-:W4:Y:S02]  /*8200*/  @P6 SYNCS.PHASECHK.TRANS64.TRYWAIT P0, [R0+URZ+0x40], R2 ;  /* 0x00004002000065a7 */ /* 0x000f2400080011ff */
[----:B----4-:R-:W-:Y:S01]  /*8210*/  @P6 SEL R75, RZ, 0x1, !P0 ;  /* 0x00000001ff4b6807 */ /* 0x010fe20004000000 */
[----:B---3--:R-:W-:Y:S06]  /*8220*/  @!P6 BRA `(.L_x_134) ;  /* 0x00000000004ce947 */ /* 0x008fec0003800000 */
        /* <DEDUP_REMOVED lines=9> */
[----:B------:R-:W-:Y:S04]  /*82c0*/  SHF.L.U32 R6, RZ, 0x1f, RZ ;  /* 0x0000001fff067819 */ /* 0x000fe800000006ff */
[----:B------:R-:W1:Y:S02]  /*82d0*/  SYNCS.PHASECHK.TRANS64.TRYWAIT P0, [R0+URZ+0x40], R6 ;  /* 0x00004006000075a7 */ /* 0x000e6400080011ff */
[----:B-1----:R-:W-:Y:S05]  /*82e0*/  @!P0 BRA `(.L_x_137) ;  /* 0x0000004800548947 */ /* 0x002fea0003800000 */
.L_x_136:
[----:B------:R-:W-:Y:S05]  /*82f0*/  BSYNC B0 ;  /* 0x0000000000007941 */ /* 0x000fea0003800000 */
.L_x_135:
[----:B------:R-:W-:Y:S02]  /*8300*/  ISETP.NE.AND P0, PT, R76, RZ, PT ;  /* 0x000000ff4c00720c */ /* 0x000fe40003f05270 */
[----:B------:R-:W-:Y:S11]  /*8310*/  IADD3 R26, PT, PT, R26, 0x1, RZ ;  /* 0x000000011a1a7810 */ /* 0x000ff60007ffe0ff */
[----:B------:R3:W4:Y:S04]  /*8320*/  @P0 LDS.128 R44, [R5] ;  /* 0x00000000052c0984 */ /* 0x0007280000000c00 */
[----:B------:R3:W1:Y:S04]  /*8330*/  @P0 LDS.128 R40, [R4+0x10] ;  /* 0x0000100004280984 */ /* 0x0006680000000c00 */
[----:B------:R3:W1:Y:S04]  /*8340*/  @P0 LDS.128 R32, [R3+0x20] ;  /* 0x0000200003200984 */ /* 0x0006680000000c00 */
[----:B------:R3:W1:Y:S02]  /*8350*/  @P0 LDS.128 R36, [R2+0x30] ;  /* 0x0000300002240984 */ /* 0x0006640000000c00 */
.L_x_134:
[----:B------:R-:W-:Y:S05]  /*8360*/  BSYNC B1 ;  /* 0x0000000000017941 */ /* 0x000fea0003800000 */
.L_x_133:
[----:B-1----:R-:W-:Y:S05]  /*8370*/  VIADD R0, R25, 0x20 ;  /* 0x0000002019007836 */ /* 0x002fea0000000000 */
[----:B------:R-:W-:Y:S04]  /*8380*/  SHF.R.U32.HI R0, RZ, 0x15, R0 ;  /* 0x00000015ff007819 */ /* 0x000fe80000011600 */
[----:B------:R-:W-:Y:S11]  /*8390*/  LOP3.LUT P0, RZ, R0, 0x3, R57, 0x48, !PT ;  /* 0x0000000300ff7812 */ /* 0x000ff60007804839 */
[----:B------:R-:W-:Y:S02]  /*83a0*/  @!UPT UIADD3 URZ, UPT, UPT, URZ, URZ, URZ ;  /* 0x000000fffffff290 */ /* 0x000fe4000fffe0ff */
[----:B------:R-:W-:Y:S05]  /*83b0*/  @!P0 BRA `(.L_x_138) ;  /* 0x0000000000408947 */ /* 0x000fea0003800000 */
[----:B------:R-:W1:Y:S01]  /*83c0*/  LDCU.64 UR8, c[0x4][0x70] ;  /* 0x01000e00ff0877ac */ /* 0x000e620008000a00 */
[----:B---3--:R-:W-:Y:S01]  /*83d0*/  MOV R3, 0x0 ;  /* 0x0000000000037802 */ /* 0x008fe20000000f00 */
[----:B------:R-:W-:Y:S02]  /*83e0*/  HFMA2 R12, -RZ, RZ, 0, 5.9604644775390625e-08 ;  /* 0x00000001ff0c7431 */ /* 0x000fe400000001ff */
[----:B------:R-:W-:Y:S02]  /*83f0*/  IMAD.MOV.U32 R8, RZ, RZ, 0x192 ;  /* 0x00000192ff087424 */ /* 0x000fe400078e00ff */
[----:B------:R-:W-:Y:S01]  /*8400*/  IMAD.MOV.U32 R13, RZ, RZ, RZ ;  /* 0x000000ffff0d7224 */ /* 0x000fe200078e00ff */
[----:B------:R-:W3:Y:S01]  /*8410*/  LDCU.64 UR6, c[0x4][0x78] ;  /* 0x01000f00ff0677ac */ /* 0x000ee20008000a00 */
[----:B------:R-:W2:Y:S01]  /*8420*/  LDC.64 R2, c[0x4][R3] ;  /* 0x0100000003027b82 */ /* 0x000ea20000000a00 */
        /* <DEDUP_REMOVED lines=9> */
.L_x_138:
[----:B------:R-:W-:Y:S01]  /*84c0*/  ISETP.NE.AND P6, PT, R73, RZ, PT ;  /* 0x000000ff4900720c */ /* 0x000fe20003fc5270 */
[----:B------:R-:W-:Y:S05]  /*84d0*/  WARPSYNC.ALL ;  /* 0x0000000000007948 */ /* 0x000fea0003800000 */
[----:B------:R-:W-:Y:S01]  /*84e0*/  R2UR UR4, R25 ;  /* 0x00000000190472ca */ /* 0x000fe200000e0000 */
[----:B------:R-:W-:Y:S01]  /*84f0*/  IMAD.U32 R0, RZ, RZ, UR46 ;  /* 0x0000002eff007e24 */ /* 0x000fe2000f8e00ff */
[----:B----4-:R-:W-:Y:S01]  /*8500*/  LOP3.LUT R20, R44, 0xffffe000, RZ, 0xc0, !PT ;  /* 0xffffe0002c147812 */ /* 0x010fe200078ec0ff */
[----:B------:R-:W-:Y:S01]  /*8510*/  IMAD.U32 R21, RZ, RZ, UR52 ;  /* 0x00000034ff157e24 */ /* 0x000fe2000f8e00ff */
[----:B------:R-:W-:Y:S01]  /*8520*/  ISETP.NE.AND P0, PT, R70, RZ, PT ;  /* 0x000000ff4600720c */ /* 0x000fe20003f05270 */
[----:B------:R-:W-:Y:S02]  /*8530*/  BSSY.RECONVERGENT B0, `(.L_x_139) ;  /* 0x000005b000007945 */ /* 0x000fe40003800200 */
[----:B------:R-:W-:Y:S05]  /*8540*/  @P6 LEA R0, R0, UR43, 0x3 ;  /* 0x0000002b00006c11 */ /* 0x000fea000f8e18ff */
[----:B------:R-:W-:Y:S01]  /*8550*/  @P6 VIADD R0, R0, 0x60 ;  /* 0x0000006000006836 */ /* 0x000fe20000000000 */
[----:B---3--:R-:W1:Y:S04]  /*8560*/  LDTM.x16 R4, tmem[UR4+0x20] ;  /* 0x00002004000479ee */ /* 0x008e680008240000 */
        /* <DEDUP_REMOVED lines=87> */
.L_x_140:
[----:B------:R-:W-:Y:S05]  /*8ae0*/  BSYNC.RECONVERGENT B0 ;  /* 0x0000000000007941 */ /* 0x000fea0003800200 */
.L_x_139:
[----:B------:R-:W-:Y:S01]  /*8af0*/  BAR.SYNC.DEFER_BLOCKING 0x1, 0x80 ;  /* 0x0042000000007b1d */ /* 0x000fe20000010000 */
[----:B------:R-:W-:Y:S01]  /*8b00*/  UIADD3 UR4, UPT, UPT, UR46, 0x1, URZ ;  /* 0x000000012e047890 */ /* 0x000fe2000fffe0ff */
[----:B------:R-:W-:Y:S03]  /*8b10*/  HFMA2 R77, -RZ, RZ, 0, 0 ;  /* 0x00000000ff4d7431 */ /* 0x000fe600000001ff */
        /* <DEDUP_REMOVED lines=19> */
.L_x_144:
[----:B------:R-:W-:Y:S05]  /*8c50*/  BSYNC B0 ;  /* 0x0000000000007941 */ /* 0x000fea0003800000 */
.L_x_143:
[----:B------:R-:W-:Y:S01]  /*8c60*/  ISETP.NE.AND P0, PT, R76, RZ, PT ;  /* 0x000000ff4c00720c */ /* 0x000fe20003f05270 */
[----:B------:R-:W-:Y:S11]  /*8c70*/  VIADD R26, R26, 0x1 ;  /* 0x000000011a1a7836 */ /* 0x000ff60000000000 */
[----:B------:R-:W-:Y:S01]  /*8c80*/  @!UPT UIADD3 URZ, UPT, UPT, URZ, URZ, URZ ;  /* 0x000000fffffff290 */ /* 0x000fe2000fffe0ff */
[----:B------:R3:W4:Y:S04]  /*8c90*/  @P0 LDS.128 R44, [R5] ;  /* 0x00000000052c0984 */ /* 0x0007280000000c00 */
[----:B------:R3:W1:Y:S04]  /*8ca0*/  @P0 LDS.128 R40, [R4+0x10] ;  /* 0x0000100004280984 */ /* 0x0006680000000c00 */
[----:B------:R3:W1:Y:S04]  /*8cb0*/  @P0 LDS.128 R32, [R3+0x20] ;  /* 0x0000200003200984 */ /* 0x0006680000000c00 */
[----:B------:R3:W1:Y:S01]  /*8cc0*/  @P0 LDS.128 R36, [R2+0x30] ;  /* 0x0000300002240984 */ /* 0x0006620000000c00 */
[C---:B------:R-:W-:Y:S04]  /*8cd0*/  ISETP.NE.AND P0, PT, R26.reuse, 0x4, PT ;  /* 0x000000041a00780c */ /* 0x040fe80003f05270 */
[----:B------:R-:W-:Y:S02]  /*8ce0*/  SEL R26, R26, RZ, P0 ;  /* 0x000000ff1a1a7207 */ /* 0x000fe40000000000 */
[----:B------:R-:W-:Y:S02]  /*8cf0*/  SEL R77, RZ, 0x1, P0 ;  /* 0x00000001ff4d7807 */ /* 0x000fe40000000000 */
.L_x_142:
[----:B------:R-:W-:Y:S05]  /*8d00*/  BSYNC B1 ;  /* 0x0000000000017941 */ /* 0x000fea0003800000 */
.L_x_141:
        /* <DEDUP_REMOVED lines=21> */
.L_x_146:
        /* <DEDUP_REMOVED lines=79> */
[----:B------:R-:W-:Y:S01]  /*9350*/  @P6 SHF.L.U32 R2, R77, 0x1f, RZ ;  /* 0x0000001f4d026819 */ /* 0x000fe200000006ff */
        /* <DEDUP_REMOVED lines=18> */
.L_x_148:
[----:B------:R-:W-:Y:S05]  /*9480*/  BSYNC.RECONVERGENT B0 ;  /* 0x0000000000007941 */ /* 0x000fea0003800200 */
.L_x_147:
        /* <DEDUP_REMOVED lines=18> */
[----:B------:R-:W-:Y:S04]  /*95b0*/  SHF.L.U32 R6, R77, 0x1f, RZ ;  /* 0x0000001f4d067819 */ /* 0x000fe800000006ff */
[----:B------:R-:W1:Y:S02]  /*95c0*/  SYNCS.PHASECHK.TRANS64.TRYWAIT P0, [R0+URZ+0x40], R6 ;  /* 0x00004006000075a7 */ /* 0x000e6400080011ff */
[----:B-1----:R-:W-:Y:S05]  /*95d0*/  @!P0 BRA `(.L_x_153) ;  /* 0x0000003400c08947 */ /* 0x002fea0003800000 */
.L_x_152:
[----:B------:R-:W-:Y:S05]  /*95e0*/  BSYNC B0 ;  /* 0x0000000000007941 */ /* 0x000fea0003800000 */
.L_x_151:
[----:B------:R-:W-:Y:S01]  /*95f0*/  ISETP.NE.AND P0, PT, R76, RZ, PT ;  /* 0x000000ff4c00720c */ /* 0x000fe20003f05270 */
[----:B------:R-:W-:Y:S11]  /*9600*/  VIADD R26, R26, 0x1 ;  /* 0x000000011a1a7836 */ /* 0x000ff60000000000 */
[----:B------:R-:W-:Y:S01]  /*9610*/  @!UPT UIADD3 URZ, UPT, UPT, URZ, URZ, URZ ;  /* 0x000000fffffff290 */ /* 0x000fe2000fffe0ff */
[----:B------:R3:W4:Y:S04]  /*9620*/  @P0 LDS.128 R44, [R5] ;  /* 0x00000000052c0984 */ /* 0x0007280000000c00 */
[----:B------:R3:W2:Y:S04]  /*9630*/  @P0 LDS.128 R40, [R4+0x10] ;  /* 0x0000100004280984 */ /* 0x0006a80000000c00 */
[----:B------:R3:W2:Y:S04]  /*9640*/  @P0 LDS.128 R32, [R3+0x20] ;  /* 0x0000200003200984 */ /* 0x0006a80000000c00 */
[----:B------:R3:W2:Y:S01]  /*9650*/  @P0 LDS.128 R36, [R2+0x30] ;  /* 0x0000300002240984 */ /* 0x0006a20000000c00 */
[C---:B------:R-:W-:Y:S04]  /*9660*/  ISETP.NE.AND P0, PT, R26.reuse, 0x4, PT ;  /* 0x000000041a00780c */ /* 0x040fe80003f05270 */
[----:B-1----:R-:W-:Y:S02]  /*9670*/  SEL R0, RZ, 0x1, P0 ;  /* 0x00000001ff007807 */ /* 0x002fe40000000000 */
[----:B------:R-:W-:Y:S02]  /*9680*/  SEL R26, R26, RZ, P0 ;  /* 0x000000ff1a1a7207 */ /* 0x000fe40000000000 */
[----:B------:R-:W-:Y:S02]  /*9690*/  LOP3.LUT R77, R77, R0, RZ, 0x3c, !PT ;  /* 0x000000004d4d7212 */ /* 0x000fe400078e3cff */
.L_x_150:
[----:B------:R-:W-:Y:S05]  /*96a0*/  BSYNC B1 ;  /* 0x0000000000017941 */ /* 0x000fea0003800000 */
.L_x_149:
[----:B------:R-:W-:Y:S05]  /*96b0*/  VIADD R0, R25, 0x40 ;  /* 0x0000004019007836 */ /* 0x000fea0000000000 */
[----:B------:R-:W-:Y:S04]  /*96c0*/  SHF.R.U32.HI R0, RZ, 0x15, R0 ;  /* 0x00000015ff007819 */ /* 0x000fe80000011600 */
[----:B------:R-:W-:Y:S11]  /*96d0*/  LOP3.LUT P0, RZ, R0, 0x3, R57, 0x48, !PT ;  /* 0x0000000300ff7812 */ /* 0x000ff60007804839 */
[----:B------:R-:W-:Y:S02]  /*96e0*/  @!UPT UIADD3 URZ, UPT, UPT, URZ, URZ, URZ ;  /* 0x000000fffffff290 */ /* 0x000fe4000fffe0ff */
[----:B------:R-:W-:Y:S05]  /*96f0*/  @!P0 BRA `(.L_x_154) ;  /* 0x0000000000408947 */ /* 0x000fea0003800000 */
[----:B------:R-:W5:Y:S01]  /*9700*/  LDCU.64 UR8, c[0x4][0x70] ;  /* 0x01000e00ff0877ac */ /* 0x000f620008000a00 */
[----:B---3--:R-:W-:Y:S01]  /*9710*/  MOV R3, 0x0 ;  /* 0x0000000000037802 */ /* 0x008fe20000000f00 */
[----:B-1----:R-:W-:Y:S02]  /*9720*/  HFMA2 R12, -RZ, RZ, 0, 5.9604644775390625e-08 ;  /* 0x00000001ff0c7431 */ /* 0x002fe400000001ff */
[----:B------:R-:W-:Y:S02]  /*9730*/  IMAD.MOV.U32 R8, RZ, RZ, 0x192 ;  /* 0x00000192ff087424 */ /* 0x000fe400078e00ff */
[----:B------:R-:W-:Y:S01]  /*9740*/  IMAD.MOV.U32 R13, RZ, RZ, RZ ;  /* 0x000000ffff0d7224 */ /* 0x000fe200078e00ff */
[----:B------:R-:W1:Y:S01]  /*9750*/  LDCU.64 UR6, c[0x4][0x78] ;  /* 0x01000f00ff0677ac */ /* 0x000e620008000a00 */
[----:B------:R-:W3:Y:S01]  /*9760*/  LDC.64 R2, c[0x4][R3] ;  /* 0x0100000003027b82 */ /* 0x000ee20000000a00 */
[----:B------:R-:W2:Y:S01]  /*9770*/  LDCU.64 UR4, c[0x4][0x10] ;  /* 0x01000200ff0477ac */ /* 0x000ea20008000a00 */
[----:B-----5:R-:W-:Y:S01]  /*9780*/  MOV R5, UR9 ;  /* 0x0000000900057c02 */ /* 0x020fe20008000f00 */
[----:B------:R-:W-:Y:S01]  /*9790*/  IMAD.U32 R4, RZ, RZ, UR8 ;  /* 0x00000008ff047e24 */ /* 0x000fe2000f8e00ff */
[----:B-1----:R-:W-:Y:S01]  /*97a0*/  MOV R7, UR7 ;  /* 0x0000000700077c02 */ /* 0x002fe20008000f00 */
[----:B------:R-:W-:Y:S01]  /*97b0*/  IMAD.U32 R6, RZ, RZ, UR6 ;  /* 0x00000006ff067e24 */ /* 0x000fe2000f8e00ff */
[----:B--2---:R-:W-:Y:S01]  /*97c0*/  MOV R11, UR5 ;  /* 0x00000005000b7c02 */ /* 0x004fe20008000f00 */
[----:B------:R-:W-:Y:S02]  /*97d0*/  IMAD.U32 R10, RZ, RZ, UR4 ;  /* 0x00000004ff0a7e24 */ /* 0x000fe4000f8e00ff */
[----:B------:R-:W-:Y:S07]  /*97e0*/  LEPC R20, `(.L_x_154) ;  /* 0x000000001014794e */ /* 0x000fee0000000000 */
[----:B---34-:R-:W-:Y:S05]  /*97f0*/  CALL.ABS.NOINC R2 ;  /* 0x0000000002007343 */ /* 0x018fea0003c00000 */
.L_x_154:
        /* <DEDUP_REMOVED lines=10> */
[----:B-1-3--:R-:W1:Y:S04]  /*98a0*/  LDTM.x16 R4, tmem[UR4+0x40] ;  /* 0x00004004000479ee */ /* 0x00ae680008240000 */
        /* <DEDUP_REMOVED lines=18> */
[----:B--2---:R-:W-:Y:S01]  /*99d0*/  LOP3.LUT R18, R40, 0xffffe000, RZ, 0xc0, !PT ;  /* 0xffffe00028127812 */ /* 0x004fe200078ec0ff */
        /* <DEDUP_REMOVED lines=18> */
[----:B------:R1:W-:Y:S01]  /*9b00*/  STS.128 [R68], R28 ;  /* 0x0000001c44007388 */ /* 0x0003e20000000c00 */
        /* <DEDUP_REMOVED lines=37> */
[----:B--2---:R-:W2:Y:S02]  /*9d60*/  FENCE.VIEW.ASYNC.S ;  /* 0x00000000000073c6 */ /* 0x004ea40000000000 */
[----:B--2---:R-:W-:Y:S06]  /*9d70*/  BAR.SYNC.DEFER_BLOCKING 0x1, 0x80 ;  /* 0x0042000000007b1d */ /* 0x004fec0000010000 */
[----:B------:R-:W-:Y:S05]  /*9d80*/  @P0 BRA `(.L_x_156) ;  /* 0x0000000000300947 */ /* 0x000fea0003800000 */
[----:B------:R-:W-:Y:S02]  /*9d90*/  UIADD3 UR4, UPT, UPT, UR43, 0x200, URZ ;  /* 0x000002002b047890 */ /* 0x000fe4000fffe0ff */
[----:B------:R-:W-:Y:S01]  /*9da0*/  UIADD3 UR9, UPT, UPT, UR49, 0x40, URZ ;  /* 0x0000004031097890 */ /* 0x000fe2000fffe0ff */
[----:B------:R-:W-:Y:S01]  /*9db0*/  UMOV UR10, UR50 ;  /* 0x00000032000a7c82 */ /* 0x000fe20008000000 */
[----:B------:R-:W-:Y:S02]  /*9dc0*/  UMOV UR11, UR36 ;  /* 0x00000024000b7c82 */ /* 0x000fe40008000000 */
[----:B------:R-:W-:Y:S01]  /*9dd0*/  MOV R60, UR4 ;  /* 0x00000004003c7c02 */ /* 0x000fe20008000f00 */
[----:B------:R-:W-:Y:S03]  /*9de0*/  UIADD3 UR4, UP0, UPT, UR54, 0x680, URZ ;  /* 0x0000068036047890 */ /* 0x000fe6000ff1e0ff */
[----:B------:R-:W-:Y:S01]  /*9df0*/  R2UR UR8, R60 ;  /* 0x000000003c0872ca */ /* 0x000fe200000e0000 */
[----:B------:R-:W-:Y:S11]  /*9e00*/  UIADD3.X UR5, UPT, UPT, URZ, UR55, URZ, UP0, !UPT ;  /* 0x00000037ff057290 */ /* 0x000ff600087fe4ff */
[----:B------:R-:W-:Y:S01]  /*9e10*/  @!UPT UIADD3 URZ, UPT, UPT, URZ, URZ, URZ ;  /* 0x000000fffffff290 */ /* 0x000fe2000fffe0ff */
[----:B------:R2:W-:Y:S01]  /*9e20*/  UTMASTG.3D [UR8], [UR4] ;  /* 0x00000008040073b5 */ /* 0x0005e20008010000 */
[----:B------:R0:W-:Y:S01]  /*9e30*/  UTMACMDFLUSH ;  /* 0x00000000000079b7 */ /* 0x0001e20000000000 */
[----:B--2---:R-:W-:Y:S04]  /*9e40*/  DEPBAR.LE SB0, 0x1 ;  /* 0x000080400000791a */ /* 0x004fe80000000000 */
.L_x_156:
[----:B------:R-:W-:Y:S05]  /*9e50*/  BSYNC.RECONVERGENT B0 ;  /* 0x0000000000007941 */ /* 0x000fea0003800200 */
.L_x_155:
[----:B------:R-:W-:Y:S01]  /*9e60*/  BAR.SYNC.DEFER_BLOCKING 0x1, 0x80 ;  /* 0x0042000000007b1d */ /* 0x000fe20000010000 */
[----:B------:R-:W-:Y:S04]  /*9e70*/  UIADD3 UR4, UPT, UPT, UR47, 0x1, URZ ;  /* 0x000000012f047890 */ /* 0x000fe8000fffe0ff */
[----:B------:R-:W-:Y:S04]  /*9e80*/  UISETP.NE.AND UP0, UPT, UR4, 0x4, UPT ;  /* 0x000000040400788c */ /* 0x000fe8000bf05270 */
[----:B------:R-:W-:Y:S01]  /*9e90*/  USEL UR46, UR4, URZ, UP0 ;  /* 0x000000ff042e7287 */ /* 0x000fe20008000000 */
[----:B------:R2:W-:Y:S01]  /*9ea0*/  @P6 SYNCS.ARRIVE.TRANS64.RED.A1T0 RZ, [R21+URZ], RZ ;  /* 0x000000ff15ff69a7 */ /* 0x0005e200081004ff */
[----:B------:R-:W-:Y:S01]  /*9eb0*/  BSSY B1, `(.L_x_157) ;  /* 0x000001c000017945 */ /* 0x000fe20003800000 */
[----:B------:R-:W3:Y:S02]  /*9ec0*/  @P6 SYNCS.PHASECHK.TRANS64.TRYWAIT P0, [R0+URZ+0x40], R2 ;  /* 0x00004002000065a7 */ /* 0x000ee400080011ff */
[----:B---3--:R-:W-:Y:S01]  /*9ed0*/  @P6 SEL R75, RZ, 0x1, !P0 ;  /* 0x00000001ff4b6807 */ /* 0x008fe20004000000 */
[----:B--2---:R-:W-:Y:S06]  /*9ee0*/  @!P6 BRA `(.L_x_158) ;  /* 0x000000000060e947 */ /* 0x004fec0003800000 */
        /* <DEDUP_REMOVED lines=12> */
.L_x_160:
[----:B------:R-:W-:Y:S05]  /*9fb0*/  BSYNC B0 ;  /* 0x0000000000007941 */ /* 0x000fea0003800000 */
.L_x_159:
[----:B------:R-:W-:Y:S01]  /*9fc0*/  ISETP.NE.AND P0, PT, R76, RZ, PT ;  /* 0x000000ff4c00720c */ /* 0x000fe20003f05270 */
[----:B------:R-:W-:Y:S11]  /*9fd0*/  VIADD R26, R26, 0x1 ;  /* 0x000000011a1a7836 */ /* 0x000ff60000000000 */
[----:B------:R-:W-:Y:S01]  /*9fe0*/  @!UPT UIADD3 URZ, UPT, UPT, URZ, URZ, URZ ;  /* 0x000000fffffff290 */ /* 0x000fe2000fffe0ff */
[----:B------:R2:W3:Y:S04]  /*9ff0*/  @P0 LDS.128 R44, [R5] ;  /* 0x00000000052c0984 */ /* 0x0004e80000000c00 */
[----:B------:R2:W4:Y:S04]  /*a000*/  @P0 LDS.128 R40, [R4+0x10] ;  /* 0x0000100004280984 */ /* 0x0005280000000c00 */
[----:B------:R2:W2:Y:S04]  /*a010*/  @P0 LDS.128 R32, [R3+0x20] ;  /* 0x0000200003200984 */ /* 0x0004a80000000c00 */
[----:B------:R2:W2:Y:S01]  /*a020*/  @P0 LDS.128 R36, [R2+0x30] ;  /* 0x0000300002240984 */ /* 0x0004a20000000c00 */
[C---:B------:R-:W-:Y:S04]  /*a030*/  ISETP.NE.AND P0, PT, R26.reuse, 0x4, PT ;  /* 0x000000041a00780c */ /* 0x040fe80003f05270 */
[----:B-1----:R-:W-:Y:S02]  /*a040*/  SEL R0, RZ, 0x1, P0 ;  /* 0x00000001ff007807 */ /* 0x002fe40000000000 */
[----:B------:R-:W-:Y:S02]  /*a050*/  SEL R26, R26, RZ, P0 ;  /* 0x000000ff1a1a7207 */ /* 0x000fe40000000000 */
[----:B------:R-:W-:Y:S02]  /*a060*/  LOP3.LUT R77, R77, R0, RZ, 0x3c, !PT ;  /* 0x000000004d4d7212 */ /* 0x000fe400078e3cff */
.L_x_158:
[----:B------:R-:W-:Y:S05]  /*a070*/  BSYNC B1 ;  /* 0x0000000000017941 */ /* 0x000fea0003800000 */
.L_x_157:
[----:B------:R-:W-:Y:S05]  /*a080*/  VIADD R0, R25, 0x50 ;  /* 0x0000005019007836 */ /* 0x000fea0000000000 */
[----:B------:R-:W-:Y:S04]  /*a090*/  SHF.R.U32.HI R0, RZ, 0x15, R0 ;  /* 0x00000015ff007819 */ /* 0x000fe80000011600 */
[----:B------:R-:W-:Y:S11]  /*a0a0*/  LOP3.LUT P0, RZ, R0, 0x3, R57, 0x48, !PT ;  /* 0x0000000300ff7812 */ /* 0x000ff60007804839 */
[----:B------:R-:W-:Y:S02]  /*a0b0*/  @!UPT UIADD3 URZ, UPT, UPT, URZ, URZ, URZ ;  /* 0x000000fffffff290 */ /* 0x000fe4000fffe0ff */
[----:B------:R-:W-:Y:S05]  /*a0c0*/  @!P0 BRA `(.L_x_162) ;  /* 0x0000000000408947 */ /* 0x000fea0003800000 */
[----:B------:R-:W5:Y:S01]  /*a0d0*/  LDCU.64 UR8, c[0x4][0x70] ;  /* 0x01000e00ff0877ac */ /* 0x000f620008000a00 */
[----:B--2---:R-:W-:Y:S01]  /*a0e0*/  MOV R3, 0x0 ;  /* 0x0000000000037802 */ /* 0x004fe20000000f00 */
[----:B-1----:R-:W-:Y:S02]  /*a0f0*/  HFMA2 R12, -RZ, RZ, 0, 5.9604644775390625e-08 ;  /* 0x00000001ff0c7431 */ /* 0x002fe400000001ff */
[----:B------:R-:W-:Y:S02]  /*a100*/  IMAD.MOV.U32 R8, RZ, RZ, 0x192 ;  /* 0x00000192ff087424 */ /* 0x000fe400078e00ff */
[----:B------:R-:W-:Y:S01]  /*a110*/  IMAD.MOV.U32 R13, RZ, RZ, RZ ;  /* 0x000000ffff0d7224 */ /* 0x000fe200078e00ff */
[----:B------:R-:W1:Y:S01]  /*a120*/  LDCU.64 UR6, c[0x4][0x78] ;  /* 0x01000f00ff0677ac */ /* 0x000e620008000a00 */
[----:B------:R-:W2:Y:S01]  /*a130*/  LDC.64 R2, c[0x4][R3] ;  /* 0x0100000003027b82 */ /* 0x000ea20000000a00 */
[----:B------:R-:W3:Y:S01]  /*a140*/  LDCU.64 UR4, c[0x4][0x10] ;  /* 0x01000200ff0477ac */ /* 0x000ee20008000a00 */
[----:B-----5:R-:W-:Y:S01]  /*a150*/  MOV R5, UR9 ;  /* 0x0000000900057c02 */ /* 0x020fe20008000f00 */
[----:B------:R-:W-:Y:S01]  /*a160*/  IMAD.U32 R4, RZ, RZ, UR8 ;  /* 0x00000008ff047e24 */ /* 0x000fe2000f8e00ff */
[----:B-1----:R-:W-:Y:S01]  /*a170*/  MOV R7, UR7 ;  /* 0x0000000700077c02 */ /* 0x002fe20008000f00 */
[----:B------:R-:W-:Y:S01]  /*a180*/  IMAD.U32 R6, RZ, RZ, UR6 ;  /* 0x00000006ff067e24 */ /* 0x000fe2000f8e00ff */
[----:B---3--:R-:W-:Y:S01]  /*a190*/  MOV R11, UR5 ;  /* 0x00000005000b7c02 */ /* 0x008fe20008000f00 */
[----:B------:R-:W-:Y:S02]  /*a1a0*/  IMAD.U32 R10, RZ, RZ, UR4 ;  /* 0x00000004ff0a7e24 */ /* 0x000fe4000f8e00ff */
[----:B------:R-:W-:Y:S07]  /*a1b0*/  LEPC R20, `(.L_x_162) ;  /* 0x000000001014794e */ /* 0x000fee0000000000 */
[----:B--2-4-:R-:W-:Y:S05]  /*a1c0*/  CALL.ABS.NOINC R2 ;  /* 0x0000000002007343 */ /* 0x014fea0003c00000 */
.L_x_162:
[----:B------:R-:W-:Y:S01]  /*a1d0*/  ISETP.NE.AND P6, PT, R73, RZ, PT ;  /* 0x000000ff4900720c */ /* 0x000fe20003fc5270 */
[----:B------:R-:W-:Y:S05]  /*a1e0*/  WARPSYNC.ALL ;  /* 0x0000000000007948 */ /* 0x000fea0003800000 */
[----:B------:R-:W-:Y:S01]  /*a1f0*/  R2UR UR4, R25 ;  /* 0x00000000190472ca */ /* 0x000fe200000e0000 */
[----:B------:R-:W-:Y:S01]  /*a200*/  IMAD.U32 R0, RZ, RZ, UR46 ;  /* 0x0000002eff007e24 */ /* 0x000fe2000f8e00ff */
[----:B---3--:R-:W-:Y:S01]  /*a210*/  LOP3.LUT R20, R44, 0xffffe000, RZ, 0xc0, !PT ;  /* 0xffffe0002c147812 */ /* 0x008fe200078ec0ff */
[----:B------:R-:W-:Y:S01]  /*a220*/  IMAD.U32 R21, RZ, RZ, UR52 ;  /* 0x00000034ff157e24 */ /* 0x000fe2000f8e00ff */
[----:B------:R-:W-:Y:S01]  /*a230*/  ISETP.NE.AND P0, PT, R70, RZ, PT ;  /* 0x000000ff4600720c */ /* 0x000fe20003f05270 */
[----:B------:R-:W-:Y:S02]  /*a240*/  BSSY.RECONVERGENT B0, `(.L_x_163) ;  /* 0x000005b000007945 */ /* 0x000fe40003800200 */
[----:B------:R-:W-:Y:S05]  /*a250*/  @P6 LEA R0, R0, UR43, 0x3 ;  /* 0x0000002b00006c11 */ /* 0x000fea000f8e18ff */
[----:B------:R-:W-:Y:S01]  /*a260*/  @P6 VIADD R0, R0, 0x60 ;  /* 0x0000006000006836 */ /* 0x000fe20000000000 */
[----:B-12---:R-:W1:Y:S04]  /*a270*/  LDTM.x16 R4, tmem[UR4+0x50] ;  /* 0x00005004000479ee */ /* 0x006e680008240000 */
        /* <DEDUP_REMOVED lines=18> */
[----:B----4-:R-:W-:Y:S01]  /*a3a0*/  LOP3.LUT R18, R40, 0xffffe000, RZ, 0xc0, !PT ;  /* 0xffffe00028127812 */ /* 0x010fe200078ec0ff */
        /* <DEDUP_REMOVED lines=67> */
[----:B--2---:R-:W-:Y:S04]  /*a7e0*/  DEPBAR.LE SB0, 0x1 ;  /* 0x000080400000791a */ /* 0x004fe80000000000 */
.L_x_164:
[----:B------:R-:W-:Y:S05]  /*a7f0*/  BSYNC.RECONVERGENT B0 ;  /* 0x0000000000007941 */ /* 0x000fea0003800200 */
.L_x_163:
        /* <DEDUP_REMOVED lines=21> */
.L_x_168:
[----:B------:R-:W-:Y:S05]  /*a950*/  BSYNC B0 ;  /* 0x0000000000007941 */ /* 0x000fea0003800000 */
.L_x_167:
        /* <DEDUP_REMOVED lines=11> */
.L_x_166:
[----:B------:R-:W-:Y:S05]  /*aa10*/  BSYNC B1 ;  /* 0x0000000000017941 */ /* 0x000fea0003800000 */
.L_x_165:
        /* <DEDUP_REMOVED lines=21> */
.L_x_170:
        /* <DEDUP_REMOVED lines=98> */
.L_x_172:
[----:B------:R-:W-:Y:S05]  /*b190*/  BSYNC.RECONVERGENT B0 ;  /* 0x0000000000007941 */ /* 0x000fea0003800200 */
.L_x_171:
        /* <DEDUP_REMOVED lines=21> */
.L_x_176:
[----:B------:R-:W-:Y:S05]  /*b2f0*/  BSYNC B0 ;  /* 0x0000000000007941 */ /* 0x000fea0003800000 */
.L_x_175:
[----:B------:R-:W-:Y:S11]  /*b300*/  ISETP.NE.AND P0, PT, R76, RZ, PT ;  /* 0x000000ff4c00720c */ /* 0x000ff60003f05270 */
[----:B------:R-:W-:Y:S02]  /*b310*/  @!UPT UIADD3 URZ, UPT, UPT, URZ, URZ, URZ ;  /* 0x000000fffffff290 */ /* 0x000fe4000fffe0ff */
[----:B------:R2:W3:Y:S04]  /*b320*/  @P0 LDS.128 R44, [R4] ;  /* 0x00000000042c0984 */ /* 0x0004e80000000c00 */
[----:B------:R2:W4:Y:S04]  /*b330*/  @P0 LDS.128 R40, [R3+0x10] ;  /* 0x0000100003280984 */ /* 0x0005280000000c00 */
[----:B------:R2:W1:Y:S04]  /*b340*/  @P0 LDS.128 R32, [R2+0x20] ;  /* 0x0000200002200984 */ /* 0x0004680000000c00 */
[----:B------:R2:W1:Y:S02]  /*b350*/  @P0 LDS.128 R36, [R26+0x30] ;  /* 0x000030001a240984 */ /* 0x0004640000000c00 */
.L_x_174:
[----:B------:R-:W-:Y:S05]  /*b360*/  BSYNC B1 ;  /* 0x0000000000017941 */ /* 0x000fea0003800000 */
.L_x_173:
[----:B-1----:R-:W-:Y:S05]  /*b370*/  VIADD R0, R25, 0x70 ;  /* 0x0000007019007836 */ /* 0x002fea0000000000 */
[----:B------:R-:W-:Y:S04]  /*b380*/  SHF.R.U32.HI R0, RZ, 0x15, R0 ;  /* 0x00000015ff007819 */ /* 0x000fe80000011600 */
[----:B------:R-:W-:Y:S11]  /*b390*/  LOP3.LUT P0, RZ, R0, 0x3, R57, 0x48, !PT ;  /* 0x0000000300ff7812 */ /* 0x000ff60007804839 */
[----:B------:R-:W-:Y:S02]  /*b3a0*/  @!UPT UIADD3 URZ, UPT, UPT, URZ, URZ, URZ ;  /* 0x000000fffffff290 */ /* 0x000fe4000fffe0ff */
[----:B------:R-:W-:Y:S05]  /*b3b0*/  @!P0 BRA `(.L_x_178) ;  /* 0x0000000000408947 */ /* 0x000fea0003800000 */
[----:B------:R-:W1:Y:S01]  /*b3c0*/  LDCU.64 UR8, c[0x4][0x70] ;  /* 0x01000e00ff0877ac */ /* 0x000e620008000a00 */
[----:B--2---:R-:W-:Y:S01]  /*b3d0*/  MOV R3, 0x0 ;  /* 0x0000000000037802 */ /* 0x004fe20000000f00 */
[----:B------:R-:W-:Y:S02]  /*b3e0*/  HFMA2 R12, -RZ, RZ, 0, 5.9604644775390625e-08 ;  /* 0x00000001ff0c7431 */ /* 0x000fe400000001ff */
[----:B------:R-:W-:Y:S02]  /*b3f0*/  IMAD.MOV.U32 R8, RZ, RZ, 0x192 ;  /* 0x00000192ff087424 */ /* 0x000fe400078e00ff */
[----:B------:R-:W-:Y:S01]  /*b400*/  IMAD.MOV.U32 R13, RZ, RZ, RZ ;  /* 0x000000ffff0d7224 */ /* 0x000fe200078e00ff */
[----:B------:R-:W2:Y:S01]  /*b410*/  LDCU.64 UR6, c[0x4][0x78] ;  /* 0x01000f00ff0677ac */ /* 0x000ea20008000a00 */
[----:B------:R-:W3:Y:S01]  /*b420*/  LDC.64 R2, c[0x4][R3] ;  /* 0x0100000003027b82 */ /* 0x000ee20000000a00 */
[----:B------:R-:W5:Y:S01]  /*b430*/  LDCU.64 UR4, c[0x4][0x10] ;  /* 0x01000200ff0477ac */ /* 0x000f620008000a00 */
[----:B-1----:R-:W-:Y:S01]  /*b440*/  MOV R5, UR9 ;  /* 0x0000000900057c02 */ /* 0x002fe20008000f00 */
[----:B------:R-:W-:Y:S01]  /*b450*/  IMAD.U32 R4, RZ, RZ, UR8 ;  /* 0x00000008ff047e24 */ /* 0x000fe2000f8e00ff */
[----:B--2---:R-:W-:Y:S01]  /*b460*/  MOV R7, UR7 ;  /* 0x0000000700077c02 */ /* 0x004fe20008000f00 */
[----:B------:R-:W-:Y:S01]  /*b470*/  IMAD.U32 R6, RZ, RZ, UR6 ;  /* 0x00000006ff067e24 */ /* 0x000fe2000f8e00ff */
[----:B-----5:R-:W-:Y:S01]  /*b480*/  MOV R11, UR5 ;  /* 0x00000005000b7c02 */ /* 0x020fe20008000f00 */
[----:B------:R-:W-:Y:S02]  /*b490*/  IMAD.U32 R10, RZ, RZ, UR4 ;  /* 0x00000004ff0a7e24 */ /* 0x000fe4000f8e00ff */
[----:B------:R-:W-:Y:S07]  /*b4a0*/  LEPC R20, `(.L_x_178) ;  /* 0x000000001014794e */ /* 0x000fee0000000000 */
[----:B---34-:R-:W-:Y:S05]  /*b4b0*/  CALL.ABS.NOINC R2 ;  /* 0x0000000002007343 */ /* 0x018fea0003c00000 */
.L_x_178:
[----:B------:R-:W-:Y:S01]  /*b4c0*/  ISETP.NE.AND P0, PT, R70, RZ, PT ;  /* 0x000000ff4600720c */ /* 0x000fe20003f05270 */
[----:B------:R-:W-:Y:S05]  /*b4d0*/  WARPSYNC.ALL ;  /* 0x0000000000007948 */ /* 0x000fea0003800000 */
[----:B------:R-:W-:Y:S01]  /*b4e0*/  R2UR UR4, R25 ;  /* 0x00000000190472ca */ /* 0x000fe200000e0000 */
[----:B------:R-:W-:Y:S01]  /*b4f0*/  VIADD R74, R74, 0xd0 ;  /* 0x000000d04a4a7836 */ /* 0x000fe20000000000 */
[----:B---3--:R-:W-:Y:S01]  /*b500*/  LOP3.LUT R0, R44, 0xffffe000, RZ, 0xc0, !PT ;  /* 0xffffe0002c007812 */ /* 0x008fe200078ec0ff */
[----:B------:R-:W-:Y:S01]  /*b510*/  BSSY.RECONVERGENT B0, `(.L_x_179) ;  /* 0x0000059000007945 */ /* 0x000fe20003800200 */
[----:B--2---:R-:W-:Y:S02]  /*b520*/  LOP3.LUT R2, R45, 0xffffe000, RZ, 0xc0, !PT ;  /* 0xffffe0002d027812 */ /* 0x004fe400078ec0ff */
[----:B------:R-:W-:Y:S02]  /*b530*/  LOP3.LUT R3, R46, 0xffffe000, RZ, 0xc0, !PT ;  /* 0xffffe0002e037812 */ /* 0x000fe400078ec0ff */
[----:B------:R-:W-:Y:S02]  /*b540*/  LOP3.LUT R20, R47, 0xffffe000, RZ, 0xc0, !PT ;  /* 0xffffe0002f147812 */ /* 0x000fe400078ec0ff */
[----:B----4-:R-:W-:Y:S02]  /*b550*/  LOP3.LUT R21, R40, 0xffffe000, RZ, 0xc0, !PT ;  /* 0xffffe00028157812 */ /* 0x010fe400078ec0ff */
[----:B------:R-:W-:Y:S01]  /*b560*/  LOP3.LUT R25, R41, 0xffffe000, RZ, 0xc0, !PT ;  /* 0xffffe00029197812 */ /* 0x000fe200078ec0ff */
[----:B------:R-:W1:Y:S01]  /*b570*/  LDTM.x16 R4, tmem[UR4+0x70] ;  /* 0x00007004000479ee */ /* 0x000e620008240000 */
[----:B------:R-:W-:Y:S01]  /*b580*/  LOP3.LUT R26, R42, 0xffffe000, RZ, 0xc0, !PT ;  /* 0xffffe0002a1a7812 */ /* 0x000fe200078ec0ff */
[----:B------:R-:W-:Y:S01]  /*b590*/  NOP ;  /* 0x0000000000007918 */ /* 0x000fe20000000000 */
[----:B------:R-:W-:Y:S02]  /*b5a0*/  LOP3.LUT R28, R43, 0xffffe000, RZ, 0xc0, !PT ;  /* 0xffffe0002b1c7812 */ /* 0x000fe400078ec0ff */
[----:B------:R-:W-:Y:S02]  /*b5b0*/  LOP3.LUT R74, R74, 0xfefffff8, RZ, 0xc0, !PT ;  /* 0xfefffff84a4a7812 */ /* 0x000fe400078ec0ff */
[----:B------:R-:W-:Y:S02]  /*b5c0*/  LOP3.LUT R29, R32, 0xffffe000, RZ, 0xc0, !PT ;  /* 0xffffe000201d7812 */ /* 0x000fe400078ec0ff */
[----:B------:R-:W-:Y:S01]  /*b5d0*/  LOP3.LUT R30, R33, 0xffffe000, RZ, 0xc0, !PT ;  /* 0xffffe000211e7812 */ /* 0x000fe200078ec0ff */
[----:B-1----:R1:W-:Y:S01]  /*b5e0*/  SYNCS.ARRIVE.TRANS64.RED.A1T0 RZ, [R74+URZ], RZ ;  /* 0x000000ff4aff79a7 */ /* 0x0023e200081004ff */
[----:B------:R-:W-:Y:S02]  /*b5f0*/  LOP3.LUT R31, R34, 0xffffe000, RZ, 0xc0, !PT ;  /* 0xffffe000221f7812 */ /* 0x000fe400078ec0ff */
[----:B------:R-:W-:Y:S02]  /*b600*/  LOP3.LUT R32, R35, 0xffffe000, RZ, 0xc0, !PT ;  /* 0xffffe00023207812 */ /* 0x000fe400078ec0ff */
[----:B------:R-:W-:Y:S02]  /*b610*/  LOP3.LUT R33, R36, 0xffffe000, RZ, 0xc0, !PT ;  /* 0xffffe00024217812 */ /* 0x000fe400078ec0ff */
[----:B------:R-:W-:Y:S02]  /*b620*/  LOP3.LUT R34, R37, 0xffffe000, RZ, 0xc0, !PT ;  /* 0xffffe00025227812 */ /* 0x000fe400078ec0ff */
[----:B------:R-:W-:Y:S02]  /*b630*/  LOP3.LUT R35, R38, 0xffffe000, RZ, 0xc0, !PT ;  /* 0xffffe00026237812 */ /* 0x000fe400078ec0ff */
[----:B------:R-:W-:Y:S01]  /*b640*/  LOP3.LUT R36, R39, 0xffffe000, RZ, 0xc0, !PT ;  /* 0xffffe00027247812 */ /* 0x000fe200078ec0ff */
[C---:B------:R-:W-:Y:S01]  /*b650*/  FMUL R4, R24.reuse, R4 ;  /* 0x0000000418047220 */ /* 0x040fe20000400000 */
[C---:B------:R-:W-:Y:S01]  /*b660*/  FMUL R5, R24.reuse, R5 ;  /* 0x0000000518057220 */ /* 0x040fe20000400000 */
[C---:B------:R-:W-:Y:S01]  /*b670*/  FMUL R6, R24.reuse, R6 ;  /* 0x0000000618067220 */ /* 0x040fe20000400000 */
[C---:B------:R-:W-:Y:S01]  /*b680*/  FMUL R7, R24.reuse, R7 ;  /* 0x0000000718077220 */ /* 0x040fe20000400000 */
[C---:B------:R-:W-:Y:S01]  /*b690*/  FFMA R4, R27.reuse, R0, R4 ;  /* 0x000000001b047223 */ /* 0x040fe20000000004 */
[C---:B------:R-:W-:Y:S01]  /*b6a0*/  FFMA R5, R27.reuse, R2, R5 ;  /* 0x000000021b057223 */ /* 0x040fe20000000005 */
[C---:B------:R-:W-:Y:S01]  /*b6b0*/  FFMA R6, R27.reuse, R3, R6 ;  /* 0x000000031b067223 */ /* 0x040fe20000000006 */
[C---:B------:R-:W-:Y:S01]  /*b6c0*/  FFMA R7, R27.reuse, R20, R7 ;  /* 0x000000141b077223 */ /* 0x040fe20000000007 */
[C---:B------:R-:W-:Y:S01]  /*b6d0*/  FMUL R8, R24.reuse, R8 ;  /* 0x0000000818087220 */ /* 0x040fe20000400000 */
[C---:B------:R-:W-:Y:S01]  /*b6e0*/  FMUL R9, R24.reuse, R9 ;  /* 0x0000000918097220 */ /* 0x040fe20000400000 */
[C---:B------:R-:W-:Y:S01]  /*b6f0*/  FMUL R10, R24.reuse, R10 ;  /* 0x0000000a180a7220 */ /* 0x040fe20000400000 */
[C---:B------:R-:W-:Y:S01]  /*b700*/  FMUL R11, R24.reuse, R11 ;  /* 0x0000000b180b7220 */ /* 0x040fe20000400000 */
[----:B------:R-:W-:Y:S01]  /*b710*/  F2FP.TF32.F32.PACK_B R4, R4 ;  /* 0x00000004ff04723e */ /* 0x000fe200024050ff */
[C---:B------:R-:W-:Y:S01]  /*b720*/  FFMA R8, R27.reuse, R21, R8 ;  /* 0x000000151b087223 */ /* 0x040fe20000000008 */
[----:B------:R-:W-:Y:S01]  /*b730*/  F2FP.TF32.F32.PACK_B R5, R5 ;  /* 0x00000005ff05723e */ /* 0x000fe200024050ff */
[C---:B------:R-:W-:Y:S01]  /*b740*/  FFMA R9, R27.reuse, R25, R9 ;  /* 0x000000191b097223 */ /* 0x040fe20000000009 */
[----:B------:R-:W-:Y:S01]  /*b750*/  F2FP.TF32.F32.PACK_B R6, R6 ;  /* 0x00000006ff06723e */ /* 0x000fe200024050ff */
[C---:B------:R-:W-:Y:S01]  /*b760*/  FFMA R10, R27.reuse, R26, R10 ;  /* 0x0000001a1b0a7223 */ /* 0x040fe2000000000a */
[----:B------:R-:W-:Y:S01]  /*b770*/  F2FP.TF32.F32.PACK_B R7, R7 ;  /* 0x00000007ff07723e */ /* 0x000fe200024050ff */
[C---:B------:R-:W-:Y:S01]  /*b780*/  FFMA R11, R27.reuse, R28, R11 ;  /* 0x0000001c1b0b7223 */ /* 0x040fe2000000000b */
[C---:B------:R-:W-:Y:S01]  /*b790*/  FMUL R12, R24.reuse, R12 ;  /* 0x0000000c180c7220 */ /* 0x040fe20000400000 */
[----:B------:R-:W-:Y:S01]  /*b7a0*/  F2FP.TF32.F32.PACK_B R8, R8 ;  /* 0x00000008ff08723e */ /* 0x000fe200024050ff */
[C---:B------:R-:W-:Y:S01]  /*b7b0*/  FMUL R13, R24.reuse, R13 ;  /* 0x0000000d180d7220 */ /* 0x040fe20000400000 */
[----:B------:R1:W-:Y:S01]  /*b7c0*/  STS.128 [R68+0x6000], R4 ;  /* 0x0060000444007388 */ /* 0x0003e20000000c00 */
        /* <DEDUP_REMOVED lines=8> */
[C---:B------:R-:W-:Y:S01]  /*b850*/  FFMA R15, R27.reuse, R32, R15 ;  /* 0x000000201b0f7223 */ /* 0x040fe2000000000f */
[C---:B------:R-:W-:Y:S01]  /*b860*/  FMUL R16, R24.reuse, R16 ;  /* 0x0000001018107220 */ /* 0x040fe20000400000 */
[----:B------:R-:W-:Y:S01]  /*b870*/  F2FP.TF32.F32.PACK_B R12, R12 ;  /* 0x0000000cff0c723e */ /* 0x000fe200024050ff */
[----:B------:R1:W-:Y:S01]  /*b880*/  STS.128 [R67+0x6010], R8 ;  /* 0x0060100843007388 */ /* 0x0003e20000000c00 */
[C---:B------:R-:W-:Y:S01]  /*b890*/  FMUL R17, R24.reuse, R17 ;  /* 0x0000001118117220 */ /* 0x040fe20000400000 */
[C---:B------:R-:W-:Y:S01]  /*b8a0*/  FMUL R18, R24.reuse, R18 ;  /* 0x0000001218127220 */ /* 0x040fe20000400000 */
[----:B------:R-:W-:Y:S01]  /*b8b0*/  FMUL R19, R24, R19 ;  /* 0x0000001318137220 */ /* 0x000fe20000400000 */
[----:B------:R-:W-:Y:S01]  /*b8c0*/  F2FP.TF32.F32.PACK_B R13, R13 ;  /* 0x0000000dff0d723e */ /* 0x000fe200024050ff */
[C---:B------:R-:W-:Y:S01]  /*b8d0*/  FFMA R16, R27.reuse, R33, R16 ;  /* 0x000000211b107223 */ /* 0x040fe20000000010 */
[----:B------:R-:W-:Y:S01]  /*b8e0*/  F2FP.TF32.F32.PACK_B R14, R14 ;  /* 0x0000000eff0e723e */ /* 0x000fe200024050ff */
[C---:B------:R-:W-:Y:S01]  /*b8f0*/  FFMA R17, R27.reuse, R34, R17 ;  /* 0x000000221b117223 */ /* 0x040fe20000000011 */
[----:B------:R-:W-:Y:S01]  /*b900*/  F2FP.TF32.F32.PACK_B R15, R15 ;  /* 0x0000000fff0f723e */ /* 0x000fe200024050ff */
[C---:B------:R-:W-:Y:S01]  /*b910*/  FFMA R18, R27.reuse, R35, R18 ;  /* 0x000000231b127223 */ /* 0x040fe20000000012 */
[----:B------:R-:W-:Y:S01]  /*b920*/  FFMA R19, R27, R36, R19 ;  /* 0x000000241b137223 */ /* 0x000fe20000000013 */
[----:B------:R-:W-:Y:S02]  /*b930*/  F2FP.TF32.F32.PACK_B R16, R16 ;  /* 0x00000010ff10723e */ /* 0x000fe400024050ff */
[----:B------:R1:W-:Y:S01]  /*b940*/  STS.128 [R66+0x6020], R12 ;  /* 0x0060200c42007388 */ /* 0x0003e20000000c00 */
[----:B------:R-:W-:Y:S02]  /*b950*/  F2FP.TF32.F32.PACK_B R17, R17 ;  /* 0x00000011ff11723e */ /* 0x000fe400024050ff */
        /* <DEDUP_REMOVED lines=20> */
.L_x_180:
[----:B------:R-:W-:Y:S05]  /*baa0*/  BSYNC.RECONVERGENT B0 ;  /* 0x0000000000007941 */ /* 0x000fea0003800200 */
.L_x_179:
[----:B------:R-:W-:Y:S01]  /*bab0*/  BAR.SYNC.DEFER_BLOCKING 0x1, 0x80 ;  /* 0x0042000000007b1d */ /* 0x000fe20000010000 */
[----:B------:R-:W-:Y:S01]  /*bac0*/  UISETP.NE.AND UP0, UPT, UR53, -0x8, UPT ;  /* 0xfffffff83500788c */ /* 0x000fe2000bf05270 */
[----:B------:R-:W-:Y:S08]  /*bad0*/  IADD3 R22, PT, PT, R22, 0x1, RZ ;  /* 0x0000000116167810 */ /* 0x000ff00007ffe0ff */
[----:B------:R-:W-:Y:S05]  /*bae0*/  BRA.U !UP0, `(.L_x_181) ;  /* 0x0000000108287547 */ /* 0x000fea000b800000 */
[----:B------:R-:W-:Y:S01]  /*baf0*/  ISETP.NE.AND P0, PT, R73, RZ, PT ;  /* 0x000000ff4900720c */ /* 0x000fe20003f05270 */
[----:B------:R-:W-:Y:S01]  /*bb00*/  IMAD.U32 R2, RZ, RZ, UR47 ;  /* 0x0000002fff027e24 */ /* 0x000fe2000f8e00ff */
[----:B------:R-:W-:Y:S01]  /*bb10*/  UIADD3 UR4, UPT, UPT, UR47, 0x1, URZ ;  /* 0x000000012f047890 */ /* 0x000fe2000fffe0ff */
[----:B------:R-:W-:Y:S03]  /*bb20*/  IMAD.U32 R0, RZ, RZ, UR52 ;  /* 0x00000034ff007e24 */ /* 0x000fe6000f8e00ff */
[----:B------:R-:W-:Y:S04]  /*bb30*/  UISETP.NE.AND UP0, UPT, UR4, 0x4, UPT ;  /* 0x000000040400788c */ /* 0x000fe8000bf05270 */
[----:B------:R-:W-:Y:S03]  /*bb40*/  USEL UR47, UR4, URZ, UP0 ;  /* 0x000000ff042f7287 */ /* 0x000fe60008000000 */
[----:B------:R-:W-:Y:S05]  /*bb50*/  @P0 LEA R2, R2, UR43, 0x3 ;  /* 0x0000002b02020c11 */ /* 0x000fea000f8e18ff */
[----:B------:R-:W-:Y:S05]  /*bb60*/  @P0 VIADD R2, R2, 0x60 ;  /* 0x0000006002020836 */ /* 0x000fea0000000000 */
[----:B------:R-:W-:Y:S04]  /*bb70*/  @P0 PRMT R0, R0, 0x654, R2 ;  /* 0x0000065400000816 */ /* 0x000fe80000000002 */
[----:B------:R2:W-:Y:S03]  /*bb80*/  @P0 SYNCS.ARRIVE.TRANS64.RED.A1T0 RZ, [R0+URZ], RZ ;  /* 0x000000ff00ff09a7 */ /* 0x0005e600081004ff */
.L_x_181:
[----:B------:R-:W-:Y:S01]  /*bb90*/  R2UR UR6, R72 ;  /* 0x00000000480672ca */ /* 0x000fe200000e0000 */
[----:B------:R-:W-:Y:S01]  /*bba0*/  UIADD3 UR53, UPT, UPT, UR53, 0x8, URZ ;  /* 0x0000000835357890 */ /* 0x000fe2000fffe0ff */
[----:B------:R-:W-:Y:S02]  /*bbb0*/  R2UR UR5, R58 ;  /* 0x000000003a0572ca */ /* 0x000fe400000e0000 */
[----:B------:R-:W-:Y:S02]  /*bbc0*/  R2UR UR4, R59 ;  /* 0x000000003b0472ca */ /* 0x000fe400000e0000 */
[----:B------:R-:W-:Y:S02]  /*bbd0*/  R2UR UR36, R71 ;  /* 0x00000000472472ca */ /* 0x000fe400000e0000 */
[----:B------:R-:W-:Y:S02]  /*bbe0*/  ISETP.NE.AND P0, PT, R62, 0x2, PT ;  /* 0x000000023e00780c */ /* 0x000fe40003f05270 */
[----:B------:R-:W-:Y:S02]  /*bbf0*/  ISETP.NE.AND P1, PT, R22, 0x4, PT ;  /* 0x000000041600780c */ /* 0x000fe40003f25270 */
[----:B------:R-:W-:Y:S01]  /*bc00*/  SEL R2, RZ, 0x1, P0 ;  /* 0x00000001ff027807 */ /* 0x000fe20000000000 */
[----:B------:R-:W-:Y:S01]  /*bc10*/  UISETP.NE.AND UP0, UPT, UR6, URZ, UPT ;  /* 0x000000ff0600728c */ /* 0x000fe2000bf05270 */
[----:B--2---:R-:W-:Y:S01]  /*bc20*/  SEL R0, RZ, 0x1, P1 ;  /* 0x00000001ff007807 */ /* 0x004fe20000800000 */
[----:B------:R-:W-:Y:S01]  /*bc30*/  UIADD3 UR20, UPT, UPT, UR37, UR5, URZ ;  /* 0x0000000525147290 */ /* 0x000fe2000fffe0ff */
[----:B------:R-:W-:Y:S01]  /*bc40*/  LOP3.LUT R64, R64, R2, RZ, 0x3c, !PT ;  /* 0x0000000240407212 */ /* 0x000fe200078e3cff */
[----:B------:R-:W-:Y:S01]  /*bc50*/  UIADD3 UR16, UPT, UPT, UR38, UR4, URZ ;  /* 0x0000000426107290 */ /* 0x000fe2000fffe0ff */
[----:B------:R-:W-:Y:S02]  /*bc60*/  LOP3.LUT R65, R65, R0, RZ, 0x3c, !PT ;  /* 0x0000000041417212 */ /* 0x000fe400078e3cff */
[----:B------:R-:W-:Y:S02]  /*bc70*/  SEL R62, R62, RZ, P0 ;  /* 0x000000ff3e3e7207 */ /* 0x000fe40000000000 */
[----:B------:R-:W-:Y:S01]  /*bc80*/  SEL R22, R22, RZ, P1 ;  /* 0x000000ff16167207 */ /* 0x000fe20000800000 */
[----:B------:R-:W-:Y:S06]  /*bc90*/  BRA.U UP0, `(.L_x_182) ;  /* 0xffffffa500507547 */ /* 0x000fec000b83ffff */
[----:B------:R-:W2:Y:S01]  /*bca0*/  LDCU.64 UR4, c[0x0][0x888] ;  /* 0x00011100ff0477ac */ /* 0x000ea20008000a00 */
[----:B------:R-:W3:Y:S01]  /*bcb0*/  LDCU.64 UR6, c[0x0][0x890] ;  /* 0x00011200ff0677ac */ /* 0x000ee20008000a00 */
[----:B--2---:R-:W-:Y:S02]  /*bcc0*/  ISETP.NE.U32.AND P2, PT, RZ, UR4, PT ;  /* 0x00000004ff007c0c */ /* 0x004fe4000bf45070 */
[----:B---3--:R-:W-:Y:S02]  /*bcd0*/  ISETP.NE.U32.AND P1, PT, RZ, UR6, PT ;  /* 0x00000006ff007c0c */ /* 0x008fe4000bf25070 */
[----:B------:R-:W-:Y:S02]  /*bce0*/  ISETP.NE.AND.EX P2, PT, RZ, UR5, PT, P2 ;  /* 0x00000005ff007c0c */ /* 0x000fe4000bf45320 */
[----:B------:R-:W-:-:S13]  /*bcf0*/  ISETP.NE.AND.EX P0, PT, RZ, UR7, PT, P1 ;  /* 0x00000007ff007c0c */ /* 0x000fda000bf05310 */
[----:B------:R-:W-:Y:S05]  /*bd00*/  @P2 BRA P0, `(.L_x_183) ;  /* 0x00000000003c2947 */ /* 0x000fea0000000000 */
[----:B------:R-:W-:-:S13]  /*bd10*/  ISETP.NE.AND.EX P1, PT, RZ, UR7, PT, P1 ;  /* 0x00000007ff007c0c */ /* 0x000fda000bf25310 */
[----:B------:R-:W-:Y:S05]  /*bd20*/  @P1 BRA `(.L_x_184) ;  /* 0x00000000000c1947 */ /* 0x000fea0003800000 */
[----:B------:R-:W-:-:S13]  /*bd30*/  FSETP.NEU.AND P0, PT, R27, RZ, PT ;  /* 0x000000ff1b00720b */ /* 0x000fda0003f0d000 */
[----:B------:R-:W-:Y:S05]  /*bd40*/  @!P0 EXIT ;  /* 0x000000000000894d */ /* 0x000fea0003800000 */
[----:B------:R-:W-:Y:S05]  /*bd50*/  BRA `(.L_x_183) ;  /* 0x0000000000287947 */ /* 0x000fea0003800000 */
.L_x_184:
[----:B------:R-:W-:Y:S01]  /*bd60*/  ISETP.NE.AND P0, PT, R61, RZ, PT ;  /* 0x000000ff3d00720c */ /* 0x000fe20003f05270 */
[----:B------:R-:W-:-:S12]  /*bd70*/  BSSY.RECONVERGENT B0, `(.L_x_183) ;  /* 0x0000008000007945 */ /* 0x000fd80003800200 */
[----:B------:R-:W-:Y:S05]  /*bd80*/  @P0 BRA `(.L_x_185) ;  /* 0x0000000000100947 */ /* 0x000fea0003800000 */
[----:B------:R-:W-:-:S04]  /*bd90*/  ISETP.NE.U32.AND P0, PT, RZ, UR4, PT ;  /* 0x00000004ff007c0c */ /* 0x000fc8000bf05070 */
[----:B------:R-:W-:-:S13]  /*bda0*/  ISETP.NE.AND.EX P0, PT, RZ, UR5, PT, P0 ;  /* 0x00000005ff007c0c */ /* 0x000fda000bf05300 */
[----:B------:R-:W-:Y:S05]  /*bdb0*/  @!P0 EXIT ;  /* 0x000000000000894d */ /* 0x000fea0003800000 */
[----:B------:R-:W-:Y:S05]  /*bdc0*/  BRA `(.L_x_186) ;  /* 0x0000000000087947 */ /* 0x000fea0003800000 */
.L_x_185:
[----:B------:R-:W-:-:S13]  /*bdd0*/  FSETP.NEU.AND P0, PT, R27, RZ, PT ;  /* 0x000000ff1b00720b */ /* 0x000fda0003f0d000 */
[----:B------:R-:W-:Y:S05]  /*bde0*/  @!P0 EXIT ;  /* 0x000000000000894d */ /* 0x000fea0003800000 */
.L_x_186:
[----:B------:R-:W-:Y:S05]  /*bdf0*/  BSYNC.RECONVERGENT B0 ;  /* 0x0000000000007941 */ /* 0x000fea0003800200 */
.L_x_183:
[----:B------:R-:W-:Y:S01]  /*be00*/  ULEA UR6, UR47, UR43, 0x3 ;  /* 0x0000002b2f067291 */ /* 0x000fe2000f8e18ff */
[----:B------:R-:W-:-:S04]  /*be10*/  DEPBAR.LE SB0, 0x0 ;  /* 0x000080000000791a */ /* 0x000fc80000000000 */
[----:B------:R-:W-:-:S04]  /*be20*/  UIADD3 UR6, UPT, UPT, UR6, 0x60, URZ ;  /* 0x0000006006067890 */ /* 0x000fc8000fffe0ff */
[----:B------:R-:W-:-:S09]  /*be30*/  UPRMT UR6, UR52, 0x654, UR6 ;  /* 0x0000065434067896 */ /* 0x000fd20008000006 */
[----:B------:R-:W-:Y:S01]  /*be40*/  SYNCS.ARRIVE.TRANS64.RED.A1T0 RZ, [UR6], RZ ;  /* 0x000000ffffff79a7 */ /* 0x000fe20008100406 */
[----:B------:R-:W-:Y:S05]  /*be50*/  EXIT ;  /* 0x000000000000794d */ /* 0x000fea0003800000 */
.L_x_24:
[----:B---3--:R3:W4:Y:S02]  /*be60*/  SYNCS.PHASECHK.TRANS64.TRYWAIT P0, [R0+URZ+0x100], R2 ;  /* 0x00010002000075a7 */ /* 0x00872400080011ff */
[----:B----4-:R-:W-:Y:S05]  /*be70*/  @!P0 NANOSLEEP.SYNCS 0x989680 ;  /* 0x009896800000895d */ /* 0x010fea0003900000 */
[----:B------:R-:W4:Y:S02]  /*be80*/  @!P0 SYNCS.PHASECHK.TRANS64 P0, [R0+URZ+0x100], R2 ;  /* 0x00010002000085a7 */ /* 0x000f2400080010ff */
[----:B----4-:R-:W-:Y:S05]  /*be90*/  @!P0 BRA `(.L_x_24) ;  /* 0xfffffffc00f08947 */ /* 0x010fea000383ffff */
[----:B------:R-:W-:Y:S05]  /*bea0*/  BRA `(.L_x_187) ;  /* 0xffffff5c00087947 */ /* 0x000fea000383ffff */
.L_x_27:
[----:B--2---:R-:W-:-:S07]  /*beb0*/  MOV R0, UR33 ;  /* 0x0000002100007c02 */ /* 0x004fce0008000f00 */
.L_x_188:
[----:B--2---:R2:W3:Y:S02]  /*bec0*/  SYNCS.PHASECHK.TRANS64.TRYWAIT P0, [R0+URZ+0x20], R3 ;  /* 0x00002003000075a7 */ /* 0x0044e400080011ff */
[----:B---3--:R-:W-:Y:S05]  /*bed0*/  @!P0 NANOSLEEP.SYNCS 0x989680 ;  /* 0x009896800000895d */ /* 0x008fea0003900000 */
[----:B------:R-:W3:Y:S02]  /*bee0*/  @!P0 SYNCS.PHASECHK.TRANS64 P0, [R0+URZ+0x20], R3 ;  /* 0x00002003000085a7 */ /* 0x000ee400080010ff */
[----:B---3--:R-:W-:Y:S05]  /*bef0*/  @!P0 BRA `(.L_x_188) ;  /* 0xfffffffc00f08947 */ /* 0x008fea000383ffff */
[----:B------:R-:W-:Y:S05]  /*bf00*/  BRA `(.L_x_26) ;  /* 0xffffff5c00607947 */ /* 0x000fea000383ffff */
.L_x_34:
[----:B--2---:R-:W-:-:S07]  /*bf10*/  MOV R0, UR7 ;  /* 0x0000000700007c02 */ /* 0x004fce0008000f00 */
.L_x_189:
[----:B-1----:R1:W2:Y:S02]  /*bf20*/  SYNCS.PHASECHK.TRANS64.TRYWAIT P0, [R0+URZ+0x20], R3 ;  /* 0x00002003000075a7 */ /* 0x0022a400080011ff */
[----:B--2---:R-:W-:Y:S05]  /*bf30*/  @!P0 NANOSLEEP.SYNCS 0x989680 ;  /* 0x009896800000895d */ /* 0x004fea0003900000 */
[----:B------:R-:W2:Y:S02]  /*bf40*/  @!P0 SYNCS.PHASECHK.TRANS64 P0, [R0+URZ+0x20], R3 ;  /* 0x00002003000085a7 */ /* 0x000ea400080010ff */
[----:B--2---:R-:W-:Y:S05]  /*bf50*/  @!P0 BRA `(.L_x_189) ;  /* 0xfffffffc00f08947 */ /* 0x004fea000383ffff */
[----:B------:R-:W-:Y:S05]  /*bf60*/  BRA `(.L_x_33) ;  /* 0xffffff6000547947 */ /* 0x000fea000383ffff */
.L_x_41:
[----:B-1----:R1:W2:Y:S02]  /*bf70*/  SYNCS.PHASECHK.TRANS64.TRYWAIT P0, [R3+URZ+0x90], R0 ;  /* 0x00009000030075a7 */ /* 0x0022a400080011ff */
[----:B--2---:R-:W-:Y:S05]  /*bf80*/  @!P0 NANOSLEEP.SYNCS 0x989680 ;  /* 0x009896800000895d */ /* 0x004fea0003900000 */
[----:B------:R-:W2:Y:S02]  /*bf90*/  @!P0 SYNCS.PHASECHK.TRANS64 P0, [R3+URZ+0x90], R0 ;  /* 0x00009000030085a7 */ /* 0x000ea400080010ff */
[----:B--2---:R-:W-:Y:S05]  /*bfa0*/  @!P0 BRA `(.L_x_41) ;  /* 0xfffffffc00f08947 */ /* 0x004fea000383ffff */
[----:B------:R-:W-:Y:S05]  /*bfb0*/  BRA `(.L_x_190) ;  /* 0xffffff64003c7947 */ /* 0x000fea000383ffff */
.L_x_45:
[----:B------:R-:W-:-:S07]  /*bfc0*/  MOV R0, UR4 ;  /* 0x0000000400007c02 */ /* 0x000fce0008000f00 */
.L_x_191:
[----:B-1----:R1:W2:Y:S02]  /*bfd0*/  SYNCS.PHASECHK.TRANS64.TRYWAIT P0, [R0+URZ], R2 ;  /* 0x00000002000075a7 */ /* 0x0022a400080011ff */
[----:B--2---:R-:W-:Y:S05]  /*bfe0*/  @!P0 NANOSLEEP.SYNCS 0x989680 ;  /* 0x009896800000895d */ /* 0x004fea0003900000 */
[----:B------:R-:W2:Y:S02]  /*bff0*/  @!P0 SYNCS.PHASECHK.TRANS64 P0, [R0+URZ], R2 ;  /* 0x00000002000085a7 */ /* 0x000ea400080010ff */
[----:B--2---:R-:W-:Y:S05]  /*c000*/  @!P0 BRA `(.L_x_191) ;  /* 0xfffffffc00f08947 */ /* 0x004fea000383ffff */
[----:B------:R-:W-:Y:S05]  /*c010*/  BRA `(.L_x_192) ;  /* 0xffffff6800e87947 */ /* 0x000fea000383ffff */
.L_x_46:
[----:B------:R-:W-:-:S07]  /*c020*/  MOV R0, UR5 ;  /* 0x0000000500007c02 */ /* 0x000fce0008000f00 */
.L_x_193:
[----:B-1----:R1:W2:Y:S02]  /*c030*/  SYNCS.PHASECHK.TRANS64.TRYWAIT P0, [R0+URZ], R3 ;  /* 0x00000003000075a7 */ /* 0x0022a400080011ff */
[----:B--2---:R-:W-:Y:S05]  /*c040*/  @!P0 NANOSLEEP.SYNCS 0x989680 ;  /* 0x009896800000895d */ /* 0x004fea0003900000 */
[----:B------:R-:W2:Y:S02]  /*c050*/  @!P0 SYNCS.PHASECHK.TRANS64 P0, [R0+URZ], R3 ;  /* 0x00000003000085a7 */ /* 0x000ea400080010ff */
[----:B--2---:R-:W-:Y:S05]  /*c060*/  @!P0 BRA `(.L_x_193) ;  /* 0xfffffffc00f08947 */ /* 0x004fea000383ffff */
[----:B------:R-:W-:Y:S05]  /*c070*/  BRA `(.L_x_194) ;  /* 0xffffff6800f47947 */ /* 0x000fea000383ffff */
.L_x_47:
[----:B------:R-:W-:-:S07]  /*c080*/  MOV R0, UR5 ;  /* 0x0000000500007c02 */ /* 0x000fce0008000f00 */
.L_x_195:
[----:B-1----:R1:W2:Y:S02]  /*c090*/  SYNCS.PHASECHK.TRANS64.TRYWAIT P0, [R0+URZ], R3 ;  /* 0x00000003000075a7 */ /* 0x0022a400080011ff */
[----:B--2---:R-:W-:Y:S05]  /*c0a0*/  @!P0 NANOSLEEP.SYNCS 0x989680 ;  /* 0x009896800000895d */ /* 0x004fea0003900000 */
[----:B------:R-:W2:Y:S02]  /*c0b0*/  @!P0 SYNCS.PHASECHK.TRANS64 P0, [R0+URZ], R3 ;  /* 0x00000003000085a7 */ /* 0x000ea400080010ff */
[----:B--2---:R-:W-:Y:S05]  /*c0c0*/  @!P0 BRA `(.L_x_195) ;  /* 0xfffffffc00f08947 */ /* 0x004fea000383ffff */
[----:B------:R-:W-:Y:S05]  /*c0d0*/  BRA `(.L_x_196) ;  /* 0xffffff6c00007947 */ /* 0x000fea000383ffff */
.L_x_50:
[----:B--2---:R2:W3:Y:S02]  /*c0e0*/  SYNCS.PHASECHK.TRANS64.TRYWAIT P0, [R2+URZ+0xf0], R4 ;  /* 0x0000f004020075a7 */ /* 0x0044e400080011ff */
[----:B---3--:R-:W-:Y:S05]  /*c0f0*/  @!P0 NANOSLEEP.SYNCS 0x989680 ;  /* 0x009896800000895d */ /* 0x008fea0003900000 */
[----:B------:R-:W3:Y:S02]  /*c100*/  @!P0 SYNCS.PHASECHK.TRANS64 P0, [R2+URZ+0xf0], R4 ;  /* 0x0000f004020085a7 */ /* 0x000ee400080010ff */
[----:B---3--:R-:W-:Y:S05]  /*c110*/  @!P0 BRA `(.L_x_50) ;  /* 0xfffffffc00f08947 */ /* 0x008fea000383ffff */
[----:B------:R-:W-:Y:S05]  /*c120*/  BRA `(.L_x_197) ;  /* 0xffffff6c005c7947 */ /* 0x000fea000383ffff */
.L_x_51:
[----:B------:R-:W-:-:S07]  /*c130*/  MOV R2, UR4 ;  /* 0x0000000400027c02 */ /* 0x000fce0008000f00 */
.L_x_198:
[----:B--2---:R2:W3:Y:S02]  /*c140*/  SYNCS.PHASECHK.TRANS64.TRYWAIT P0, [R2+URZ+0xa0], R5 ;  /* 0x0000a005020075a7 */ /* 0x0044e400080011ff */
[----:B---3--:R-:W-:Y:S05]  /*c150*/  @!P0 NANOSLEEP.SYNCS 0x989680 ;  /* 0x009896800000895d */ /* 0x008fea0003900000 */
[----:B------:R-:W3:Y:S02]  /*c160*/  @!P0 SYNCS.PHASECHK.TRANS64 P0, [R2+URZ+0xa0], R5 ;  /* 0x0000a005020085a7 */ /* 0x000ee400080010ff */
[----:B---3--:R-:W-:Y:S05]  /*c170*/  @!P0 BRA `(.L_x_198) ;  /* 0xfffffffc00f08947 */ /* 0x008fea000383ffff */
[----:B------:R-:W-:Y:S05]  /*c180*/  BRA `(.L_x_199) ;  /* 0xffffff6c006c7947 */ /* 0x000fea000383ffff */
.L_x_52:
[----:B--2---:R2:W3:Y:S02]  /*c190*/  SYNCS.PHASECHK.TRANS64.TRYWAIT P1, [R2+URZ+0x90], R4 ;  /* 0x00009004020075a7 */ /* 0x0044e400080211ff */
[----:B---3--:R-:W-:Y:S05]  /*c1a0*/  @!P1 NANOSLEEP.SYNCS 0x989680 ;  /* 0x009896800000995d */ /* 0x008fea0003900000 */
[----:B------:R-:W3:Y:S02]  /*c1b0*/  @!P1 SYNCS.PHASECHK.TRANS64 P1, [R2+URZ+0x90], R4 ;  /* 0x00009004020095a7 */ /* 0x000ee400080210ff */
[----:B---3--:R-:W-:Y:S05]  /*c1c0*/  @!P1 BRA `(.L_x_52) ;  /* 0xfffffffc00f09947 */ /* 0x008fea000383ffff */
[----:B------:R-:W-:Y:S05]  /*c1d0*/  BRA `(.L_x_200) ;  /* 0xffffff6c009c7947 */ /* 0x000fea000383ffff */
.L_x_55:
[----:B------:R-:W-:-:S07]  /*c1e0*/  MOV R0, UR4 ;  /* 0x0000000400007c02 */ /* 0x000fce0008000f00 */
.L_x_201:
[----:B--2---:R2:W3:Y:S02]  /*c1f0*/  SYNCS.PHASECHK.TRANS64.TRYWAIT P0, [R0+URZ+0xa0], R2 ;  /* 0x0000a002000075a7 */ /* 0x0044e400080011ff */
[----:B---3--:R-:W-:Y:S05]  /*c200*/  @!P0 NANOSLEEP.SYNCS 0x989680 ;  /* 0x009896800000895d */ /* 0x008fea0003900000 */
[----:B------:R-:W3:Y:S02]  /*c210*/  @!P0 SYNCS.PHASECHK.TRANS64 P0, [R0+URZ+0xa0], R2 ;  /* 0x0000a002000085a7 */ /* 0x000ee400080010ff */
[----:B---3--:R-:W-:Y:S05]  /*c220*/  @!P0 BRA `(.L_x_201) ;  /* 0xfffffffc00f08947 */ /* 0x008fea000383ffff */
[----:B------:R-:W-:Y:S05]  /*c230*/  BRA `(.L_x_54) ;  /* 0xffffff6c00f07947 */ /* 0x000fea000383ffff */
.L_x_64:
[----:B--2---:R-:W-:-:S04]  /*c240*/  MOV R5, UR5 ;  /* 0x0000000500057c02 */ /* 0x004fc80008000f00 */
[----:B------:R2:W3:Y:S03]  /*c250*/  SYNCS.PHASECHK.TRANS64.TRYWAIT P0, [R5+URZ+0x8], R6 ;  /* 0x00000806050075a7 */ /* 0x0004e600080011ff */
[----:B---3--:R-:W-:Y:S05]  /*c260*/  @!P0 NANOSLEEP.SYNCS 0x989680 ;  /* 0x009896800000895d */ /* 0x008fea0003900000 */
[----:B------:R-:W3:Y:S02]  /*c270*/  @!P0 SYNCS.PHASECHK.TRANS64 P0, [R5+URZ+0x8], R6 ;  /* 0x00000806050085a7 */ /* 0x000ee400080010ff */
[----:B---3--:R-:W-:Y:S05]  /*c280*/  @!P0 BRA `(.L_x_64) ;  /* 0xfffffffc00ec8947 */ /* 0x008fea000383ffff */
[----:B------:R-:W-:Y:S05]  /*c290*/  BRA `(.L_x_63) ;  /* 0xffffff7000a47947 */ /* 0x000fea000383ffff */
.L_x_66:
[----:B------:R-:W-:Y:S01]  /*c2a0*/  BSSY B0, `(.L_x_202) ;  /* 0x0000006000007945 */ /* 0x000fe20003800000 */
[----:B------:R-:W-:-:S07]  /*c2b0*/  MOV R15, 0xffffffff ;  /* 0xffffffff000f7802 */ /* 0x000fce0000000f00 */
[----:B-12--5:R-:W-:Y:S05]  /*c2c0*/  WARPSYNC.COLLECTIVE R15, `(.L_x_203) ;  /* 0x000000000f0c7348 */ /* 0x026fea0003c00000 */
[----:B------:R-:W-:Y:S02]  /*c2d0*/  ELECT P6, UR79, PT ;  /* 0x00000000004f782f */ /* 0x000fe400038c0000 */
[----:B------:R-:W-:Y:S01]  /*c2e0*/  MOV R14, UR79 ;  /* 0x0000004f000e7c02 */ /* 0x000fe20008000f00 */
[----:B-12--5:R-:W-:Y:S10]  /*c2f0*/  ENDCOLLECTIVE ;  /* 0x000000000000791b */ /* 0x026ff40003800000 */
.L_x_203:
[----:B------:R-:W-:Y:S05]  /*c300*/  BSYNC B0 ;  /* 0x0000000000007941 */ /* 0x000fea0003800000 */
.L_x_202:
[----:B------:R-:W-:Y:S01]  /*c310*/  PLOP3.LUT P0, PT, P6, PT, PT, 0x80, 0x8 ;  /* 0x000000000008781c */ /* 0x000fe2000370f070 */
[----:B------:R-:W-:-:S12]  /*c320*/  BRA `(.L_x_204) ;  /* 0xffffff7000d07947 */ /* 0x000fd8000383ffff */
.L_x_68:
[----:B--2---:R-:W-:-:S04]  /*c330*/  MOV R0, UR5 ;  /* 0x0000000500007c02 */ /* 0x004fc80008000f00 */
[----:B------:R2:W3:Y:S03]  /*c340*/  SYNCS.PHASECHK.TRANS64.TRYWAIT P0, [R0+URZ+0x8], R4 ;  /* 0x00000804000075a7 */ /* 0x0004e600080011ff */
[----:B---3--:R-:W-:Y:S05]  /*c350*/  @!P0 NANOSLEEP.SYNCS 0x989680 ;  /* 0x009896800000895d */ /* 0x008fea0003900000 */
[----:B------:R-:W3:Y:S02]  /*c360*/  @!P0 SYNCS.PHASECHK.TRANS64 P0, [R0+URZ+0x8], R4 ;  /* 0x00000804000085a7 */ /* 0x000ee400080010ff */
[----:B---3--:R-:W-:Y:S05]  /*c370*/  @!P0 BRA `(.L_x_68) ;  /* 0xfffffffc00ec8947 */ /* 0x008fea000383ffff */
[----:B------:R-:W-:Y:S05]  /*c380*/  BRA `(.L_x_67) ;  /* 0xffffff7000d47947 */ /* 0x000fea000383ffff */
.L_x_69:
[----:B-1----:R1:W2:Y:S02]  /*c390*/  SYNCS.PHASECHK.TRANS64.TRYWAIT P0, [R0+URZ+0x90], R4 ;  /* 0x00009004000075a7 */ /* 0x0022a400080011ff */
[----:B--2---:R-:W-:Y:S05]  /*c3a0*/  @!P0 NANOSLEEP.SYNCS 0x989680 ;  /* 0x009896800000895d */ /* 0x004fea0003900000 */
[----:B------:R-:W2:Y:S02]  /*c3b0*/  @!P0 SYNCS.PHASECHK.TRANS64 P0, [R0+URZ+0x90], R4 ;  /* 0x00009004000085a7 */ /* 0x000ea400080010ff */
[----:B--2---:R-:W-:Y:S05]  /*c3c0*/  @!P0 BRA `(.L_x_69) ;  /* 0xfffffffc00f08947 */ /* 0x004fea000383ffff */
[----:B------:R-:W-:Y:S05]  /*c3d0*/  BRA `(.L_x_205) ;  /* 0xffffff7400e07947 */ /* 0x000fea000383ffff */
.L_x_71:
[----:B------:R-:W-:-:S07]  /*c3e0*/  MOV R0, UR46 ;  /* 0x0000002e00007c02 */ /* 0x000fce0008000f00 */
.L_x_206:
[----:B-1----:R1:W2:Y:S02]  /*c3f0*/  SYNCS.PHASECHK.TRANS64.TRYWAIT P0, [R0+URZ+0xd0], R4 ;  /* 0x0000d004000075a7 */ /* 0x0022a400080011ff */
[----:B--2---:R-:W-:Y:S05]  /*c400*/  @!P0 NANOSLEEP.SYNCS 0x989680 ;  /* 0x009896800000895d */ /* 0x004fea0003900000 */
[----:B------:R-:W2:Y:S02]  /*c410*/  @!P0 SYNCS.PHASECHK.TRANS64 P0, [R0+URZ+0xd0], R4 ;  /* 0x0000d004000085a7 */ /* 0x000ea400080010ff */
[----:B--2---:R-:W-:Y:S05]  /*c420*/  @!P0 BRA `(.L_x_206) ;  /* 0xfffffffc00f08947 */ /* 0x004fea000383ffff */
[----:B------:R-:W-:Y:S05]  /*c430*/  BRA `(.L_x_207) ;  /* 0xffffff78002c7947 */ /* 0x000fea000383ffff */
.L_x_74:
[----:B------:R-:W-:Y:S07]  /*c440*/  MOV R0, UR7 ;  /* 0x0000000700007c02 */ /* 0x000fee0008000f00 */
.L_x_208:
[----:B-1----:R1:W2:Y:S02]  /*c450*/  SYNCS.PHASECHK.TRANS64.TRYWAIT P0, [R0+URZ], R4 ;  /* 0x00000004000075a7 */ /* 0x0022a400080011ff */
[----:B--2---:R-:W-:Y:S05]  /*c460*/  @!P0 NANOSLEEP.SYNCS 0x989680 ;  /* 0x009896800000895d */ /* 0x004fea0003900000 */
[----:B------:R-:W2:Y:S02]  /*c470*/  @!P0 SYNCS.PHASECHK.TRANS64 P0, [R0+URZ], R4 ;  /* 0x00000004000085a7 */ /* 0x000ea400080010ff */
[----:B--2---:R-:W-:Y:S05]  /*c480*/  @!P0 BRA `(.L_x_208) ;  /* 0xfffffffc00f08947 */ /* 0x004fea000383ffff */
[----:B------:R-:W-:Y:S05]  /*c490*/  BRA `(.L_x_73) ;  /* 0xffffff7800407947 */ /* 0x000fea000383ffff */
.L_x_78:
[----:B-1----:R-:W-:-:S07]  /*c4a0*/  MOV R0, UR4 ;  /* 0x0000000400007c02 */ /* 0x002fce0008000f00 */
.L_x_209:
[----:B-1----:R1:W2:Y:S02]  /*c4b0*/  SYNCS.PHASECHK.TRANS64.TRYWAIT P0, [R0+URZ], R2 ;  /* 0x00000002000075a7 */ /* 0x0022a400080011ff */
[----:B--2---:R-:W-:Y:S05]  /*c4c0*/  @!P0 NANOSLEEP.SYNCS 0x989680 ;  /* 0x009896800000895d */ /* 0x004fea0003900000 */
[----:B------:R-:W2:Y:S02]  /*c4d0*/  @!P0 SYNCS.PHASECHK.TRANS64 P0, [R0+URZ], R2 ;  /* 0x00000002000085a7 */ /* 0x000ea400080010ff */
[----:B--2---:R-:W-:Y:S05]  /*c4e0*/  @!P0 BRA `(.L_x_209) ;  /* 0xfffffffc00f08947 */ /* 0x004fea000383ffff */
[----:B------:R-:W-:Y:S05]  /*c4f0*/  BRA `(.L_x_210) ;  /* 0xffffff7c00847947 */ /* 0x000fea000383ffff */
.L_x_79:
[----:B------:R-:W-:-:S07]  /*c500*/  MOV R0, UR5 ;  /* 0x0000000500007c02 */ /* 0x000fce0008000f00 */
.L_x_211:
[----:B-1----:R1:W2:Y:S02]  /*c510*/  SYNCS.PHASECHK.TRANS64.TRYWAIT P0, [R0+URZ], R3 ;  /* 0x00000003000075a7 */ /* 0x0022a400080011ff */
[----:B--2---:R-:W-:Y:S05]  /*c520*/  @!P0 NANOSLEEP.SYNCS 0x989680 ;  /* 0x009896800000895d */ /* 0x004fea0003900000 */
[----:B------:R-:W2:Y:S02]  /*c530*/  @!P0 SYNCS.PHASECHK.TRANS64 P0, [R0+URZ], R3 ;  /* 0x00000003000085a7 */ /* 0x000ea400080010ff */
[----:B--2---:R-:W-:Y:S05]  /*c540*/  @!P0 BRA `(.L_x_211) ;  /* 0xfffffffc00f08947 */ /* 0x004fea000383ffff */
[----:B------:R-:W-:Y:S05]  /*c550*/  BRA `(.L_x_212) ;  /* 0xffffff7c00907947 */ /* 0x000fea000383ffff */
.L_x_80:
[----:B------:R-:W-:-:S07]  /*c560*/  MOV R0, UR5 ;  /* 0x0000000500007c02 */ /* 0x000fce0008000f00 */
.L_x_213:
[----:B-1----:R1:W2:Y:S02]  /*c570*/  SYNCS.PHASECHK.TRANS64.TRYWAIT P0, [R0+URZ], R3 ;  /* 0x00000003000075a7 */ /* 0x0022a400080011ff */
[----:B--2---:R-:W-:Y:S05]  /*c580*/  @!P0 NANOSLEEP.SYNCS 0x989680 ;  /* 0x009896800000895d */ /* 0x004fea0003900000 */
[----:B------:R-:W2:Y:S02]  /*c590*/  @!P0 SYNCS.PHASECHK.TRANS64 P0, [R0+URZ], R3 ;  /* 0x00000003000085a7 */ /* 0x000ea400080010ff */
[----:B--2---:R-:W-:Y:S05]  /*c5a0*/  @!P0 BRA `(.L_x_213) ;  /* 0xfffffffc00f08947 */ /* 0x004fea000383ffff */
[----:B------:R-:W-:Y:S05]  /*c5b0*/  BRA `(.L_x_214) ;  /* 0xffffff7c009c7947 */ /* 0x000fea000383ffff */
.L_x_83:
[----:B------:R-:W-:-:S07]  /*c5c0*/  MOV R0, UR41 ;  /* 0x0000002900007c02 */ /* 0x000fce0008000f00 */
.L_x_215:
[----:B-1----:R1:W2:Y:S02]  /*c5d0*/  SYNCS.PHASECHK.TRANS64.TRYWAIT P1, [R0+URZ+0x110], R2 ;  /* 0x00011002000075a7 */ /* 0x0022a400080211ff */
[----:B--2---:R-:W-:Y:S05]  /*c5e0*/  @!P1 NANOSLEEP.SYNCS 0x989680 ;  /* 0x009896800000995d */ /* 0x004fea0003900000 */
[----:B------:R-:W2:Y:S02]  /*c5f0*/  @!P1 SYNCS.PHASECHK.TRANS64 P1, [R0+URZ+0x110], R2 ;  /* 0x00011002000095a7 */ /* 0x000ea400080210ff */
[----:B--2---:R-:W-:Y:S05]  /*c600*/  @!P1 BRA `(.L_x_215) ;  /* 0xfffffffc00f09947 */ /* 0x004fea000383ffff */
[----:B------:R-:W-:Y:S05]  /*c610*/  BRA `(.L_x_216) ;  /* 0xffffff7c00e87947 */ /* 0x000fea000383ffff */
.L_x_88:
[----:B---3--:R3:W4:Y:S02]  /*c620*/  SYNCS.PHASECHK.TRANS64.TRYWAIT P0, [R12+URZ+0x90], R0 ;  /* 0x000090000c0075a7 */ /* 0x00872400080011ff */
[----:B----4-:R-:W-:Y:S05]  /*c630*/  @!P0 NANOSLEEP.SYNCS 0x989680 ;  /* 0x009896800000895d */ /* 0x010fea0003900000 */
[----:B------:R-:W4:Y:S02]  /*c640*/  @!P0 SYNCS.PHASECHK.TRANS64 P0, [R12+URZ+0x90], R0 ;  /* 0x000090000c0085a7 */ /* 0x000f2400080010ff */
[----:B----4-:R-:W-:Y:S05]  /*c650*/  @!P0 BRA `(.L_x_88) ;  /* 0xfffffffc00f08947 */ /* 0x010fea000383ffff */
[----:B------:R-:W-:Y:S05]  /*c660*/  BRA `(.L_x_217) ;  /* 0xffffff8400087947 */ /* 0x000fea000383ffff */
.L_x_91:
[----:B-1----:R-:W-:Y:S07]  /*c670*/  MOV R0, UR21 ;  /* 0x0000001500007c02 */ /* 0x002fee0008000f00 */
.L_x_218:
[----:B-1----:R1:W3:Y:S02]  /*c680*/  SYNCS.PHASECHK.TRANS64.TRYWAIT P2, [R0+URZ+0x88], R6 ;  /* 0x00008806000075a7 */ /* 0x0022e400080411ff */
[----:B---3--:R-:W-:Y:S05]  /*c690*/  @!P2 NANOSLEEP.SYNCS 0x989680 ;  /* 0x009896800000a95d */ /* 0x008fea0003900000 */
[----:B------:R-:W3:Y:S02]  /*c6a0*/  @!P2 SYNCS.PHASECHK.TRANS64 P2, [R0+URZ+0x88], R6 ;  /* 0x000088060000a5a7 */ /* 0x000ee400080410ff */
[----:B---3--:R-:W-:Y:S05]  /*c6b0*/  @!P2 BRA `(.L_x_218) ;  /* 0xfffffffc00f0a947 */ /* 0x008fea000383ffff */
[----:B------:R-:W-:Y:S05]  /*c6c0*/  BRA `(.L_x_90) ;  /* 0xffffff8800747947 */ /* 0x000fea000383ffff */
.L_x_94:
[----:B------:R-:W-:Y:S07]  /*c6d0*/  MOV R0, UR21 ;  /* 0x0000001500007c02 */ /* 0x000fee0008000f00 */
.L_x_219:
[----:B-1----:R1:W3:Y:S02]  /*c6e0*/  SYNCS.PHASECHK.TRANS64.TRYWAIT P0, [R0+URZ+0x60], R10 ;  /* 0x0000600a000075a7 */ /* 0x0022e400080011ff */
[----:B---3--:R-:W-:Y:S05]  /*c6f0*/  @!P0 NANOSLEEP.SYNCS 0x989680 ;  /* 0x009896800000895d */ /* 0x008fea0003900000 */
[----:B------:R-:W3:Y:S02]  /*c700*/  @!P0 SYNCS.PHASECHK.TRANS64 P0, [R0+URZ+0x60], R10 ;  /* 0x0000600a000085a7 */ /* 0x000ee400080010ff */
[----:B---3--:R-:W-:Y:S05]  /*c710*/  @!P0 BRA `(.L_x_219) ;  /* 0xfffffffc00f08947 */ /* 0x008fea000383ffff */
[----:B------:R-:W-:Y:S05]  /*c720*/  BRA `(.L_x_220) ;  /* 0xffffff8800d07947 */ /* 0x000fea000383ffff */
.L_x_95:
[----:B------:R-:W-:Y:S07]  /*c730*/  MOV R0, UR21 ;  /* 0x0000001500007c02 */ /* 0x000fee0008000f00 */
.L_x_221:
[----:B-1----:R1:W3:Y:S02]  /*c740*/  SYNCS.PHASECHK.TRANS64.TRYWAIT P0, [R0+URZ+0x68], R10 ;  /* 0x0000680a000075a7 */ /* 0x0022e400080011ff */
[----:B---3--:R-:W-:Y:S05]  /*c750*/  @!P0 NANOSLEEP.SYNCS 0x989680 ;  /* 0x009896800000895d */ /* 0x008fea0003900000 */
[----:B------:R-:W3:Y:S02]  /*c760*/  @!P0 SYNCS.PHASECHK.TRANS64 P0, [R0+URZ+0x68], R10 ;  /* 0x0000680a000085a7 */ /* 0x000ee400080010ff */
[----:B---3--:R-:W-:Y:S05]  /*c770*/  @!P0 BRA `(.L_x_221) ;  /* 0xfffffffc00f08947 */ /* 0x008fea000383ffff */
[----:B------:R-:W-:Y:S05]  /*c780*/  BRA `(.L_x_222) ;  /* 0xffffff8c000c7947 */ /* 0x000fea000383ffff */
.L_x_96:
[----:B------:R-:W-:Y:S07]  /*c790*/  MOV R0, UR21 ;  /* 0x0000001500007c02 */ /* 0x000fee0008000f00 */
.L_x_223:
[----:B-1----:R1:W3:Y:S02]  /*c7a0*/  SYNCS.PHASECHK.TRANS64.TRYWAIT P0, [R0+URZ+0x70], R10 ;  /* 0x0000700a000075a7 */ /* 0x0022e400080011ff */
[----:B---3--:R-:W-:Y:S05]  /*c7b0*/  @!P0 NANOSLEEP.SYNCS 0x989680 ;  /* 0x009896800000895d */ /* 0x008fea0003900000 */
[----:B------:R-:W3:Y:S02]  /*c7c0*/  @!P0 SYNCS.PHASECHK.TRANS64 P0, [R0+URZ+0x70], R10 ;  /* 0x0000700a000085a7 */ /* 0x000ee400080010ff */
[----:B---3--:R-:W-:Y:S05]  /*c7d0*/  @!P0 BRA `(.L_x_223) ;  /* 0xfffffffc00f08947 */ /* 0x008fea000383ffff */
[----:B------:R-:W-:Y:S05]  /*c7e0*/  BRA `(.L_x_224) ;  /* 0xffffff8c004c7947 */ /* 0x000fea000383ffff */
.L_x_97:
[----:B------:R-:W-:Y:S07]  /*c7f0*/  MOV R0, UR21 ;  /* 0x0000001500007c02 */ /* 0x000fee0008000f00 */
.L_x_225:
[----:B-1----:R1:W3:Y:S02]  /*c800*/  SYNCS.PHASECHK.TRANS64.TRYWAIT P0, [R0+URZ+0x78], R10 ;  /* 0x0000780a000075a7 */ /* 0x0022e400080011ff */
[----:B---3--:R-:W-:Y:S05]  /*c810*/  @!P0 NANOSLEEP.SYNCS 0x989680 ;  /* 0x009896800000895d */ /* 0x008fea0003900000 */
[----:B------:R-:W3:Y:S02]  /*c820*/  @!P0 SYNCS.PHASECHK.TRANS64 P0, [R0+URZ+0x78], R10 ;  /* 0x0000780a000085a7 */ /* 0x000ee400080010ff */
[----:B---3--:R-:W-:Y:S05]  /*c830*/  @!P0 BRA `(.L_x_225) ;  /* 0xfffffffc00f08947 */ /* 0x008fea000383ffff */
[----:B------:R-:W-:Y:S05]  /*c840*/  BRA `(.L_x_226) ;  /* 0xffffff8c00907947 */ /* 0x000fea000383ffff */
.L_x_98:
[----:B------:R-:W-:Y:S07]  /*c850*/  MOV R0, UR21 ;  /* 0x0000001500007c02 */ /* 0x000fee0008000f00 */
.L_x_227:
[----:B-1----:R1:W3:Y:S02]  /*c860*/  SYNCS.PHASECHK.TRANS64.TRYWAIT P0, [R0+URZ+0x60], R9 ;  /* 0x00006009000075a7 */ /* 0x0022e400080011ff */
[----:B---3--:R-:W-:Y:S05]  /*c870*/  @!P0 NANOSLEEP.SYNCS 0x989680 ;  /* 0x009896800000895d */ /* 0x008fea0003900000 */
[----:B------:R-:W3:Y:S02]  /*c880*/  @!P0 SYNCS.PHASECHK.TRANS64 P0, [R0+URZ+0x60], R9 ;  /* 0x00006009000085a7 */ /* 0x000ee400080010ff */
[----:B---3--:R-:W-:Y:S05]  /*c890*/  @!P0 BRA `(.L_x_227) ;  /* 0xfffffffc00f08947 */ /* 0x008fea000383ffff */
[----:B------:R-:W-:Y:S05]  /*c8a0*/  BRA `(.L_x_228) ;  /* 0xffffff8c00d87947 */ /* 0x000fea000383ffff */
.L_x_99:
[----:B------:R-:W-:Y:S07]  /*c8b0*/  MOV R0, UR21 ;  /* 0x0000001500007c02 */ /* 0x000fee0008000f00 */
.L_x_229:
[----:B-1----:R1:W3:Y:S02]  /*c8c0*/  SYNCS.PHASECHK.TRANS64.TRYWAIT P0, [R0+URZ+0x68], R9 ;  /* 0x00006809000075a7 */ /* 0x0022e400080011ff */
[----:B---3--:R-:W-:Y:S05]  /*c8d0*/  @!P0 NANOSLEEP.SYNCS 0x989680 ;  /* 0x009896800000895d */ /* 0x008fea0003900000 */
[----:B------:R-:W3:Y:S02]  /*c8e0*/  @!P0 SYNCS.PHASECHK.TRANS64 P0, [R0+URZ+0x68], R9 ;  /* 0x00006809000085a7 */ /* 0x000ee400080010ff */
[----:B---3--:R-:W-:Y:S05]  /*c8f0*/  @!P0 BRA `(.L_x_229) ;  /* 0xfffffffc00f08947 */ /* 0x008fea000383ffff */
[----:B------:R-:W-:Y:S05]  /*c900*/  BRA `(.L_x_230) ;  /* 0xffffff9000207947 */ /* 0x000fea000383ffff */
.L_x_100:
[----:B------:R-:W-:Y:S07]  /*c910*/  MOV R0, UR21 ;  /* 0x0000001500007c02 */ /* 0x000fee0008000f00 */
.L_x_231:
[----:B-1----:R1:W3:Y:S02]  /*c920*/  SYNCS.PHASECHK.TRANS64.TRYWAIT P0, [R0+URZ+0x70], R9 ;  /* 0x00007009000075a7 */ /* 0x0022e400080011ff */
[----:B---3--:R-:W-:Y:S05]  /*c930*/  @!P0 NANOSLEEP.SYNCS 0x989680 ;  /* 0x009896800000895d */ /* 0x008fea0003900000 */
[----:B------:R-:W3:Y:S02]  /*c940*/  @!P0 SYNCS.PHASECHK.TRANS64 P0, [R0+URZ+0x70], R9 ;  /* 0x00007009000085a7 */ /* 0x000ee400080010ff */
[----:B---3--:R-:W-:Y:S05]  /*c950*/  @!P0 BRA `(.L_x_231) ;  /* 0xfffffffc00f08947 */ /* 0x008fea000383ffff */
[----:B------:R-:W-:Y:S05]  /*c960*/  BRA `(.L_x_232) ;  /* 0xffffff9000687947 */ /* 0x000fea000383ffff */
.L_x_101:
[----:B------:R-:W-:Y:S07]  /*c970*/  MOV R0, UR21 ;  /* 0x0000001500007c02 */ /* 0x000fee0008000f00 */
.L_x_233:
[----:B-1----:R1:W3:Y:S02]  /*c980*/  SYNCS.PHASECHK.TRANS64.TRYWAIT P0, [R0+URZ+0x78], R9 ;  /* 0x00007809000075a7 */ /* 0x0022e400080011ff */
[----:B---3--:R-:W-:Y:S05]  /*c990*/  @!P0 NANOSLEEP.SYNCS 0x989680 ;  /* 0x009896800000895d */ /* 0x008fea0003900000 */
[----:B------:R-:W3:Y:S02]  /*c9a0*/  @!P0 SYNCS.PHASECHK.TRANS64 P0, [R0+URZ+0x78], R9 ;  /* 0x00007809000085a7 */ /* 0x000ee400080010ff */
[----:B---3--:R-:W-:Y:S05]  /*c9b0*/  @!P0 BRA `(.L_x_233) ;  /* 0xfffffffc00f08947 */ /* 0x008fea000383ffff */
[----:B------:R-:W-:Y:S05]  /*c9c0*/  BRA `(.L_x_234) ;  /* 0xffffff9000ac7947 */ /* 0x000fea000383ffff */
.L_x_103:
[----:B------:R-:W-:-:S07]  /*c9d0*/  MOV R0, UR21 ;  /* 0x0000001500007c02 */ /* 0x000fce0008000f00 */
.L_x_235:
[----:B-1----:R1:W4:Y:S02]  /*c9e0*/  SYNCS.PHASECHK.TRANS64.TRYWAIT P0, [R0+URZ+0x60], R10 ;  /* 0x0000600a000075a7 */ /* 0x00232400080011ff */
[----:B----4-:R-:W-:Y:S05]  /*c9f0*/  @!P0 NANOSLEEP.SYNCS 0x989680 ;  /* 0x009896800000895d */ /* 0x010fea0003900000 */
[----:B------:R-:W4:Y:S02]  /*ca00*/  @!P0 SYNCS.PHASECHK.TRANS64 P0, [R0+URZ+0x60], R10 ;  /* 0x0000600a000085a7 */ /* 0x000f2400080010ff */
[----:B----4-:R-:W-:Y:S05]  /*ca10*/  @!P0 BRA `(.L_x_235) ;  /* 0xfffffffc00f08947 */ /* 0x010fea000383ffff */
[----:B------:R-:W-:Y:S05]  /*ca20*/  BRA `(.L_x_236) ;  /* 0xffffff94001c7947 */ /* 0x000fea000383ffff */
.L_x_104:
[----:B-1----:R-:W-:-:S07]  /*ca30*/  MOV R0, UR21 ;  /* 0x0000001500007c02 */ /* 0x002fce0008000f00 */
.L_x_237:
[----:B-1----:R1:W4:Y:S02]  /*ca40*/  SYNCS.PHASECHK.TRANS64.TRYWAIT P0, [R0+URZ+0x68], R10 ;  /* 0x0000680a000075a7 */ /* 0x00232400080011ff */
[----:B----4-:R-:W-:Y:S05]  /*ca50*/  @!P0 NANOSLEEP.SYNCS 0x989680 ;  /* 0x009896800000895d */ /* 0x010fea0003900000 */
[----:B------:R-:W4:Y:S02]  /*ca60*/  @!P0 SYNCS.PHASECHK.TRANS64 P0, [R0+URZ+0x68], R10 ;  /* 0x0000680a000085a7 */ /* 0x000f2400080010ff */
[----:B----4-:R-:W-:Y:S05]  /*ca70*/  @!P0 BRA `(.L_x_237) ;  /* 0xfffffffc00f08947 */ /* 0x010fea000383ffff */
[----:B------:R-:W-:Y:S05]  /*ca80*/  BRA `(.L_x_238) ;  /* 0xffffff94000c7947 */ /* 0x000fea000383ffff */
.L_x_105:
[----:B------:R-:W-:-:S07]  /*ca90*/  MOV R2, UR21 ;  /* 0x0000001500027c02 */ /* 0x000fce0008000f00 */
.L_x_239:
[----:B-1----:R1:W4:Y:S02]  /*caa0*/  SYNCS.PHASECHK.TRANS64.TRYWAIT P0, [R2+URZ+0x70], R10 ;  /* 0x0000700a020075a7 */ /* 0x00232400080011ff */
[----:B----4-:R-:W-:Y:S05]  /*cab0*/  @!P0 NANOSLEEP.SYNCS 0x989680 ;  /* 0x009896800000895d */ /* 0x010fea0003900000 */
[----:B------:R-:W4:Y:S02]  /*cac0*/  @!P0 SYNCS.PHASECHK.TRANS64 P0, [R2+URZ+0x70], R10 ;  /* 0x0000700a020085a7 */ /* 0x000f2400080010ff */
[----:B----4-:R-:W-:Y:S05]  /*cad0*/  @!P0 BRA `(.L_x_239) ;  /* 0xfffffffc00f08947 */ /* 0x010fea000383ffff */
[----:B------:R-:W-:Y:S05]  /*cae0*/  BRA `(.L_x_240) ;  /* 0xffffff9400007947 */ /* 0x000fea000383ffff */
.L_x_107:
[----:B--2---:R2:W3:Y:S02]  /*caf0*/  SYNCS.PHASECHK.TRANS64.TRYWAIT P0, [R0+URZ+0x90], R2 ;  /* 0x00009002000075a7 */ /* 0x0044e400080011ff */
[----:B---3--:R-:W-:Y:S05]  /*cb00*/  @!P0 NANOSLEEP.SYNCS 0x989680 ;  /* 0x009896800000895d */ /* 0x008fea0003900000 */
[----:B------:R-:W3:Y:S02]  /*cb10*/  @!P0 SYNCS.PHASECHK.TRANS64 P0, [R0+URZ+0x90], R2 ;  /* 0x00009002000085a7 */ /* 0x000ee400080010ff */
[----:B---3--:R-:W-:Y:S05]  /*cb20*/  @!P0 BRA `(.L_x_107) ;  /* 0xfffffffc00f08947 */ /* 0x008fea000383ffff */
[----:B------:R-:W-:Y:S05]  /*cb30*/  BRA `(.L_x_241) ;  /* 0xffffff9400bc7947 */ /* 0x000fea000383ffff */
.L_x_118:
[----:B-1----:R-:W-:Y:S04]  /*cb40*/  MOV R2, UR43 ;  /* 0x0000002b00027c02 */ /* 0x002fe80008000f00 */
[----:B------:R1:W2:Y:S03]  /*cb50*/  SYNCS.PHASECHK.TRANS64.TRYWAIT P0, [R2+URZ+0x40], R3 ;  /* 0x00004003020075a7 */ /* 0x0002a600080011ff */
[----:B--2---:R-:W-:Y:S05]  /*cb60*/  @!P0 NANOSLEEP.SYNCS 0x989680 ;  /* 0x009896800000895d */ /* 0x004fea0003900000 */
[----:B------:R-:W2:Y:S02]  /*cb70*/  @!P0 SYNCS.PHASECHK.TRANS64 P0, [R2+URZ+0x40], R3 ;  /* 0x00004003020085a7 */ /* 0x000ea400080010ff */
[----:B--2---:R-:W-:Y:S05]  /*cb80*/  @!P0 BRA `(.L_x_118) ;  /* 0xfffffffc00ec8947 */ /* 0x004fea000383ffff */
[----:B------:R-:W-:Y:S05]  /*cb90*/  BRA `(.L_x_117) ;  /* 0xffffffa400147947 */ /* 0x000fea000383ffff */
.L_x_120:
[----:B-1----:R1:W4:Y:S02]  /*cba0*/  SYNCS.PHASECHK.TRANS64.TRYWAIT P1, [R74+URZ+0xb0], R0 ;  /* 0x0000b0004a0075a7 */ /* 0x00232400080211ff */
[----:B----4-:R-:W-:Y:S05]  /*cbb0*/  @!P1 NANOSLEEP.SYNCS 0x989680 ;  /* 0x009896800000995d */ /* 0x010fea0003900000 */
[----:B------:R-:W4:Y:S02]  /*cbc0*/  @!P1 SYNCS.PHASECHK.TRANS64 P1, [R74+URZ+0xb0], R0 ;  /* 0x0000b0004a0095a7 */ /* 0x000f2400080210ff */
[----:B----4-:R-:W-:Y:S05]  /*cbd0*/  @!P1 BRA `(.L_x_120) ;  /* 0xfffffffc00f09947 */ /* 0x010fea000383ffff */
[----:B------:R-:W-:Y:S05]  /*cbe0*/  BRA `(.L_x_119) ;  /* 0xffffffa4003c7947 */ /* 0x000fea000383ffff */
.L_x_129:
[----:B-1----:R1:W3:Y:S02]  /*cbf0*/  SYNCS.PHASECHK.TRANS64.TRYWAIT P0, [R2+URZ+0x40], R0 ;  /* 0x00004000020075a7 */ /* 0x0022e400080011ff */
[----:B---3--:R-:W-:Y:S05]  /*cc00*/  @!P0 NANOSLEEP.SYNCS 0x989680 ;  /* 0x009896800000895d */ /* 0x008fea0003900000 */
[----:B------:R-:W3:Y:S02]  /*cc10*/  @!P0 SYNCS.PHASECHK.TRANS64 P0, [R2+URZ+0x40], R0 ;  /* 0x00004000020085a7 */ /* 0x000ee400080010ff */
[----:B---3--:R-:W-:Y:S05]  /*cc20*/  @!P0 BRA `(.L_x_129) ;  /* 0xfffffffc00f08947 */ /* 0x008fea000383ffff */
[----:B------:R-:W-:Y:S05]  /*cc30*/  BRA `(.L_x_128) ;  /* 0xffffffac00587947 */ /* 0x000fea000383ffff */
.L_x_137:
[----:B-1----:R1:W3:Y:S02]  /*cc40*/  SYNCS.PHASECHK.TRANS64.TRYWAIT P0, [R0+URZ+0x40], R6 ;  /* 0x00004006000075a7 */ /* 0x0022e400080011ff */
[----:B---3--:R-:W-:Y:S05]  /*cc50*/  @!P0 NANOSLEEP.SYNCS 0x989680 ;  /* 0x009896800000895d */ /* 0x008fea0003900000 */
[----:B------:R-:W3:Y:S02]  /*cc60*/  @!P0 SYNCS.PHASECHK.TRANS64 P0, [R0+URZ+0x40], R6 ;  /* 0x00004006000085a7 */ /* 0x000ee400080010ff */
[----:B---3--:R-:W-:Y:S05]  /*cc70*/  @!P0 BRA `(.L_x_137) ;  /* 0xfffffffc00f08947 */ /* 0x008fea000383ffff */
[----:B------:R-:W-:Y:S05]  /*cc80*/  BRA `(.L_x_136) ;  /* 0xffffffb400987947 */ /* 0x000fea000383ffff */
.L_x_145:
[----:B-1----:R1:W3:Y:S02]  /*cc90*/  SYNCS.PHASECHK.TRANS64.TRYWAIT P0, [R0+URZ+0x40], R6 ;  /* 0x00004006000075a7 */ /* 0x0022e400080011ff */
[----:B---3--:R-:W-:Y:S05]  /*cca0*/  @!P0 NANOSLEEP.SYNCS 0x989680 ;  /* 0x009896800000895d */ /* 0x008fea0003900000 */
[----:B------:R-:W3:Y:S02]  /*ccb0*/  @!P0 SYNCS.PHASECHK.TRANS64 P0, [R0+URZ+0x40], R6 ;  /* 0x00004006000085a7 */ /* 0x000ee400080010ff */
[----:B---3--:R-:W-:Y:S05]  /*ccc0*/  @!P0 BRA `(.L_x_145) ;  /* 0xfffffffc00f08947 */ /* 0x008fea000383ffff */
[----:B------:R-:W-:Y:S05]  /*ccd0*/  BRA `(.L_x_144) ;  /* 0xffffffbc00dc7947 */ /* 0x000fea000383ffff */
.L_x_153:
[----:B-1----:R1:W3:Y:S02]  /*cce0*/  SYNCS.PHASECHK.TRANS64.TRYWAIT P0, [R0+URZ+0x40], R6 ;  /* 0x00004006000075a7 */ /* 0x0022e400080011ff */
[----:B---3--:R-:W-:Y:S05]  /*ccf0*/  @!P0 NANOSLEEP.SYNCS 0x989680 ;  /* 0x009896800000895d */ /* 0x008fea0003900000 */
[----:B------:R-:W3:Y:S02]  /*cd00*/  @!P0 SYNCS.PHASECHK.TRANS64 P0, [R0+URZ+0x40], R6 ;  /* 0x00004006000085a7 */ /* 0x000ee400080010ff */
[----:B---3--:R-:W-:Y:S05]  /*cd10*/  @!P0 BRA `(.L_x_153) ;  /* 0xfffffffc00f08947 */ /* 0x008fea000383ffff */
[----:B------:R-:W-:Y:S05]  /*cd20*/  BRA `(.L_x_152) ;  /* 0xffffffc8002c7947 */ /* 0x000fea000383ffff */
.L_x_161:
[----:B-1----:R1:W2:Y:S02]  /*cd30*/  SYNCS.PHASECHK.TRANS64.TRYWAIT P0, [R0+URZ+0x40], R6 ;  /* 0x00004006000075a7 */ /* 0x0022a400080011ff */
[----:B--2---:R-:W-:Y:S05]  /*cd40*/  @!P0 NANOSLEEP.SYNCS 0x989680 ;  /* 0x009896800000895d */ /* 0x004fea0003900000 */
[----:B------:R-:W2:Y:S02]  /*cd50*/  @!P0 SYNCS.PHASECHK.TRANS64 P0, [R0+URZ+0x40], R6 ;  /* 0x00004006000085a7 */ /* 0x000ea400080010ff */
[----:B--2---:R-:W-:Y:S05]  /*cd60*/  @!P0 BRA `(.L_x_161) ;  /* 0xfffffffc00f08947 */ /* 0x004fea000383ffff */
[----:B------:R-:W-:Y:S05]  /*cd70*/  BRA `(.L_x_160) ;  /* 0xffffffd0008c7947 */ /* 0x000fea000383ffff */
.L_x_169:
[----:B-1----:R1:W2:Y:S02]  /*cd80*/  SYNCS.PHASECHK.TRANS64.TRYWAIT P0, [R0+URZ+0x40], R6 ;  /* 0x00004006000075a7 */ /* 0x0022a400080011ff */
[----:B--2---:R-:W-:Y:S05]  /*cd90*/  @!P0 NANOSLEEP.SYNCS 0x989680 ;  /* 0x009896800000895d */ /* 0x004fea0003900000 */
[----:B------:R-:W2:Y:S02]  /*cda0*/  @!P0 SYNCS.PHASECHK.TRANS64 P0, [R0+URZ+0x40], R6 ;  /* 0x00004006000085a7 */ /* 0x000ea400080010ff */
[----:B--2---:R-:W-:Y:S05]  /*cdb0*/  @!P0 BRA `(.L_x_169) ;  /* 0xfffffffc00f08947 */ /* 0x004fea000383ffff */
[----:B------:R-:W-:Y:S05]  /*cdc0*/  BRA `(.L_x_168) ;  /* 0xffffffd800e07947 */ /* 0x000fea000383ffff */
.L_x_177:
[----:B-1----:R1:W2:Y:S02]  /*cdd0*/  SYNCS.PHASECHK.TRANS64.TRYWAIT P0, [R0+URZ+0x40], R77 ;  /* 0x0000404d000075a7 */ /* 0x0022a400080011ff */
[----:B--2---:R-:W-:Y:S05]  /*cde0*/  @!P0 NANOSLEEP.SYNCS 0x989680 ;  /* 0x009896800000895d */ /* 0x004fea0003900000 */
[----:B------:R-:W2:Y:S02]  /*cdf0*/  @!P0 SYNCS.PHASECHK.TRANS64 P0, [R0+URZ+0x40], R77 ;  /* 0x0000404d000085a7 */ /* 0x000ea400080010ff */
[----:B--2---:R-:W-:Y:S05]  /*ce00*/  @!P0 BRA `(.L_x_177) ;  /* 0xfffffffc00f08947 */ /* 0x004fea000383ffff */
[----:B------:R-:W-:Y:S05]  /*ce10*/  BRA `(.L_x_176) ;  /* 0xffffffe400347947 */ /* 0x000fea000383ffff */
        .weak           $__internal_0_$__cuda_sm10x_tcgen05_guardrail_trap_col_being_dealloced_not_returned_by_alloc
        .type           $__internal_0_$__cuda_sm10x_tcgen05_guardrail_trap_col_being_dealloced_not_returned_by_alloc,@function
        .size           $__internal_0_$__cuda_sm10x_tcgen05_guardrail_trap_col_being_dealloced_not_returned_by_alloc,($__internal_1_$__cuda_sm10x_tcgen05_guardrail_trap_phase_invalid_during_alloc - $__internal_0_$__cuda_sm10x_tcgen05_guardrail_trap_col_being_dealloced_not_returned_by_alloc)
$__internal_0_$__cuda_sm10x_tcgen05_guardrail_trap_col_being_dealloced_not_returned_by_alloc:
[----:B------:R-:W-:Y:S05]  /*ce20*/  BPT.TRAP 0x1 ;  /* 0x000000040000795c */ /* 0x000fea0000300000 */
[----:B------:R-:W-:-:S04]  /*ce30*/  HFMA2 R3, -RZ, RZ, 0, 0 ;  /* 0x00000000ff037431 */ /* 0x000fc800000001ff */
[----:B------:R-:W-:Y:S05]  /*ce40*/  RET.REL.NODEC R2 `(_ZN7cutlass13device_kernelINS_4gemm6kernel13GemmUniversalIN4cute5tupleIJiiiiEEENS1_10collective13CollectiveMmaINS1_35MainloopSm100TmaUmmaWarpSpecializedILi4ELi2ELi4ENS5_IJNS4_1CILi2EEENSA_ILi4EEENSA_ILi1EEEEEEEENS5_IJNSA_ILi256EEENSA_ILi128EEENSA_ILi64EEEEEENS_10tfloat32_tENS5_IJlSD_lEEESK_SL_NS4_8TiledMMAINS4_8MMA_AtomIJNS4_23SM100_MMA_TF32_2x1SM_SSISK_SK_fLi256ELi128ELNS4_4UMMA5MajorE0ELSQ_0ELNSP_7ScaleInE0ELSR_0EEEEEENS4_6LayoutINS5_IJSD_SD_SD_EEENS5_IJNSA_ILi0EEESW_SW_EEEEENS5_IJNS4_10UnderscoreESZ_SZ_EEEEENS4_28SM100_TMA_2SM_LOAD_MULTICASTENS4_14ComposedLayoutINS4_7SwizzleILi3ELi4ELi3EEENS4_18smem_ptr_flag_bitsILi32EEENSU_INS5_IJNSA_ILi8EEENSA_ILi32EEEEEENS5_IJS19_SD_EEEEEEEvNS4_8identityENS4_18SM100_TMA_2SM_LOADES1D_vS1E_EENS_8epilogue10collective18CollectiveEpilogueINS1H_23Sm100TmaWarpSpecializedILi4ELi2ELi16ELb1ELb0EEEJNS5_IJSH_SH_SI_EEENS5_IJNSU_ISH_SD_EENSU_INSA_ILi16EEESD_EEEEESK_SL_SK_SL_NS1H_6fusion15FusionCallbacksIS1L_NS1R_17LinearCombinationISK_fSK_fLNS_15FloatRoundStyleE2EEES1M_S1Q_JEEENS4_5SM1004TMEM4LOAD26SM100_TMEM_LOAD_32dp32b16xENS4_13SM90_TMA_LOADENS13_INS14_ILi2ELi4ELi3EEES17_NSU_INS5_IJS18_S1O_EEENS5_IJS1O_SD_EEEEEEENS4_39AutoVectorizingCopyWithAssumedAlignmentILi128EEENS4_14SM90_TMA_STOREES26_S28_S28_EEEvvEEEEvNT_6ParamsE) ;  /* 0xffffff30026c7950 */ /* 0x000fea0003c3ffff */
        .weak           $__internal_1_$__cuda_sm10x_tcgen05_guardrail_trap_phase_invalid_during_alloc
        .type           $__internal_1_$__cuda_sm10x_tcgen05_guardrail_trap_phase_invalid_during_alloc,@function
        .size           $__internal_1_$__cuda_sm10x_tcgen05_guardrail_trap_phase_invalid_during_alloc,($__internal_2_$__cuda_sm10x_tcgen05_guardrail_trap_unallocated_columns_being_dealloced - $__internal_1_$__cuda_sm10x_tcgen05_guardrail_trap_phase_invalid_during_alloc)
$__internal_1_$__cuda_sm10x_tcgen05_guardrail_trap_phase_invalid_during_alloc:
[----:B------:R-:W-:Y:S05]  /*ce50*/  BPT.TRAP 0x1 ;  /* 0x000000040000795c */ /* 0x000fea0000300000 */
[----:B------:R-:W-:-:S04]  /*ce60*/  MOV R5, 0x0 ;  /* 0x0000000000057802 */ /* 0x000fc80000000f00 */
[----:B------:R-:W-:Y:S05]  /*ce70*/  RET.REL.NODEC R4 `(_ZN7cutlass13device_kernelINS_4gemm6kernel13GemmUniversalIN4cute5tupleIJiiiiEEENS1_10collective13CollectiveMmaINS1_35MainloopSm100TmaUmmaWarpSpecializedILi4ELi2ELi4ENS5_IJNS4_1CILi2EEENSA_ILi4EEENSA_ILi1EEEEEEEENS5_IJNSA_ILi256EEENSA_ILi128EEENSA_ILi64EEEEEENS_10tfloat32_tENS5_IJlSD_lEEESK_SL_NS4_8TiledMMAINS4_8MMA_AtomIJNS4_23SM100_MMA_TF32_2x1SM_SSISK_SK_fLi256ELi128ELNS4_4UMMA5MajorE0ELSQ_0ELNSP_7ScaleInE0ELSR_0EEEEEENS4_6LayoutINS5_IJSD_SD_SD_EEENS5_IJNSA_ILi0EEESW_SW_EEEEENS5_IJNS4_10UnderscoreESZ_SZ_EEEEENS4_28SM100_TMA_2SM_LOAD_MULTICASTENS4_14ComposedLayoutINS4_7SwizzleILi3ELi4ELi3EEENS4_18smem_ptr_flag_bitsILi32EEENSU_INS5_IJNSA_ILi8EEENSA_ILi32EEEEEENS5_IJS19_SD_EEEEEEEvNS4_8identityENS4_18SM100_TMA_2SM_LOADES1D_vS1E_EENS_8epilogue10collective18CollectiveEpilogueINS1H_23Sm100TmaWarpSpecializedILi4ELi2ELi16ELb1ELb0EEEJNS5_IJSH_SH_SI_EEENS5_IJNSU_ISH_SD_EENSU_INSA_ILi16EEESD_EEEEESK_SL_SK_SL_NS1H_6fusion15FusionCallbacksIS1L_NS1R_17LinearCombinationISK_fSK_fLNS_15FloatRoundStyleE2EEES1M_S1Q_JEEENS4_5SM1004TMEM4LOAD26SM100_TMEM_LOAD_32dp32b16xENS4_13SM90_TMA_LOADENS13_INS14_ILi2ELi4ELi3EEES17_NSU_INS5_IJS18_S1O_EEENS5_IJS1O_SD_EEEEEEENS4_39AutoVectorizingCopyWithAssumedAlignmentILi128EEENS4_14SM90_TMA_STOREES26_S28_S28_EEEvvEEEEvNT_6ParamsE) ;  /* 0xffffff3004607950 */ /* 0x000fea0003c3ffff */
        .weak           $__internal_2_$__cuda_sm10x_tcgen05_guardrail_trap_unallocated_columns_being_dealloced
        .type           $__internal_2_$__cuda_sm10x_tcgen05_guardrail_trap_unallocated_columns_being_dealloced,@function
        .size           $__internal_2_$__cuda_sm10x_tcgen05_guardrail_trap_unallocated_columns_being_dealloced,(.L_x_243 - $__internal_2_$__cuda_sm10x_tcgen05_guardrail_trap_unallocated_columns_being_dealloced)
$__internal_2_$__cuda_sm10x_tcgen05_guardrail_trap_unallocated_columns_being_dealloced:
[----:B------:R-:W-:Y:S05]  /*ce80*/  BPT.TRAP 0x1 ;  /* 0x000000040000795c */ /* 0x000fea0000300000 */
[----:B------:R-:W-:-:S04]  /*ce90*/  HFMA2 R3, -RZ, RZ, 0, 0 ;  /* 0x00000000ff037431 */ /* 0x000fc800000001ff */
[----:B------:R-:W-:Y:S05]  /*cea0*/  RET.REL.NODEC R2 `(_ZN7cutlass13device_kernelINS_4gemm6kernel13GemmUniversalIN4cute5tupleIJiiiiEEENS1_10collective13CollectiveMmaINS1_35MainloopSm100TmaUmmaWarpSpecializedILi4ELi2ELi4ENS5_IJNS4_1CILi2EEENSA_ILi4EEENSA_ILi1EEEEEEEENS5_IJNSA_ILi256EEENSA_ILi128EEENSA_ILi64EEEEEENS_10tfloat32_tENS5_IJlSD_lEEESK_SL_NS4_8TiledMMAINS4_8MMA_AtomIJNS4_23SM100_MMA_TF32_2x1SM_SSISK_SK_fLi256ELi128ELNS4_4UMMA5MajorE0ELSQ_0ELNSP_7ScaleInE0ELSR_0EEEEEENS4_6LayoutINS5_IJSD_SD_SD_EEENS5_IJNSA_ILi0EEESW_SW_EEEEENS5_IJNS4_10UnderscoreESZ_SZ_EEEEENS4_28SM100_TMA_2SM_LOAD_MULTICASTENS4_14ComposedLayoutINS4_7SwizzleILi3ELi4ELi3EEENS4_18smem_ptr_flag_bitsILi32EEENSU_INS5_IJNSA_ILi8EEENSA_ILi32EEEEEENS5_IJS19_SD_EEEEEEEvNS4_8identityENS4_18SM100_TMA_2SM_LOADES1D_vS1E_EENS_8epilogue10collective18CollectiveEpilogueINS1H_23Sm100TmaWarpSpecializedILi4ELi2ELi16ELb1ELb0EEEJNS5_IJSH_SH_SI_EEENS5_IJNSU_ISH_SD_EENSU_INSA_ILi16EEESD_EEEEESK_SL_SK_SL_NS1H_6fusion15FusionCallbacksIS1L_NS1R_17LinearCombinationISK_fSK_fLNS_15FloatRoundStyleE2EEES1M_S1Q_JEEENS4_5SM1004TMEM4LOAD26SM100_TMEM_LOAD_32dp32b16xENS4_13SM90_TMA_LOADENS13_INS14_ILi2ELi4ELi3EEES17_NSU_INS5_IJS18_S1O_EEENS5_IJS1O_SD_EEEEEEENS4_39AutoVectorizingCopyWithAssumedAlignmentILi128EEENS4_14SM90_TMA_STOREES26_S28_S28_EEEvvEEEEvNT_6ParamsE) ;  /* 0xffffff3002547950 */ /* 0x000fea0003c3ffff */
.L_x_242:
[----:B------:R-:W-:-:S00]  /*ceb0*/  BRA `(.L_x_242) ;  /* 0xfffffffc00fc7947 */ /* 0x000fc0000383ffff */
[----:B------:R-:W-:-:S00]  /*cec0*/  NOP ;  /* 0x0000000000007918 */ /* 0x000fc00000000000 */
        /* <DEDUP_REMOVED lines=11> */
.L_x_243:


//--------------------- .nv.global.init           --------------------------
	.section	.nv.global.init,"aw",@progbits
.nv.global.init:
	.type		$str$27,@object
	.size		$str$27,($str$28 - $str$27)
$str$27:
        /*0000*/ 	.byte	0x28, 0x61, 0x64, 0x64, 0x72, 0x65, 0x73, 0x73, 0x20, 0x26, 0x20, 0x6d, 0x61, 0x73, 0x6b, 0x29
        /*0010*/ 	.byte	0x20, 0x3d, 0x3d, 0x20, 0x30, 0x00
	.type		$str$28,@object
	.size		$str$28,($str$26 - $str$28)
$str$28:
        /*0016*/ 	.byte	0x2f, 0x74, 0x6d, 0x70, 0x2f, 0x63, 0x75, 0x74, 0x6c, 0x61, 0x73, 0x73, 0x5f, 0x73, 0x77, 0x65
        /*0026*/ 	.byte	0x65, 0x70, 0x5f, 0x73, 0x72, 0x63, 0x2f, 0x69, 0x6e, 0x63, 0x6c, 0x75, 0x64, 0x65, 0x2f, 0x63
        /*0036*/ 	.byte	0x75, 0x74, 0x65, 0x2f, 0x70, 0x6f, 0x69, 0x6e, 0x74, 0x65, 0x72, 0x5f, 0x66, 0x6c, 0x61, 0x67
        /*0046*/ 	.byte	0x67, 0x65, 0x64, 0x2e, 0x68, 0x70, 0x70, 0x00
	.type		$str$26,@object
	.size		$str$26,($str$25 - $str$26)
$str$26:
        /*004e*/ 	.byte	0x2f, 0x74, 0x6d, 0x70, 0x2f, 0x63, 0x75, 0x74, 0x6c, 0x61, 0x73, 0x73, 0x5f, 0x73, 0x77, 0x65
        /*005e*/ 	.byte	0x65, 0x70, 0x5f, 0x73, 0x72, 0x63, 0x2f, 0x69, 0x6e, 0x63, 0x6c, 0x75, 0x64, 0x65, 0x2f, 0x63
        /*006e*/ 	.byte	0x75, 0x74, 0x65, 0x2f, 0x61, 0x74, 0x6f, 0x6d, 0x2f, 0x63, 0x6f, 0x70, 0x79, 0x5f, 0x74, 0x72
        /*007e*/ 	.byte	0x61, 0x69, 0x74, 0x73, 0x5f, 0x73, 0x6d, 0x31, 0x30, 0x30, 0x2e, 0x68, 0x70, 0x70, 0x00
	.type		$str$25,@object
	.size		$str$25,(__unnamed_1 - $str$25)
$str$25:
        /*008d*/ 	.byte	0x28, 0x28, 0x75, 0x69, 0x6e, 0x74, 0x33, 0x32, 0x5f, 0x74, 0x28, 0x74, 0x68, 0x72, 0x65, 0x61
        /*009d*/ 	.byte	0x64, 0x49, 0x64, 0x78, 0x2e, 0x78, 0x29, 0x20, 0x2f, 0x20, 0x33, 0x32, 0x29, 0x20, 0x25, 0x20
        /*00ad*/ 	.byte	0x34, 0x29, 0x20, 0x3d, 0x3d, 0x20, 0x28, 0x28, 0x28, 0x74, 0x6d, 0x65, 0x6d, 0x5f, 0x61, 0x64
        /*00bd*/ 	.byte	0x64, 0x72, 0x20, 0x3e, 0x3e, 0x20, 0x31, 0x36, 0x29, 0x20, 0x2f, 0x20, 0x33, 0x32, 0x29, 0x20
        /*00cd*/ 	.byte	0x25, 0x20, 0x34, 0x29, 0x00
	.type		__unnamed_1,@object
	.size		__unnamed_1,(__unnamed_2 - __unnamed_1)
__unnamed_1:
        /*00d2*/ 	.byte	0x61, 0x75, 0x74, 0x6f, 0x20, 0x63, 0x75, 0x74, 0x65, 0x3a, 0x3a, 0x61, 0x73, 0x5f, 0x70, 0x6f
        /* <DEDUP_REMOVED lines=24> */
        /*0262*/ 	.byte	0x32, 0x30, 0x34, 0x38, 0x3e, 0x3e, 0x3e, 0x3e, 0x5d, 0x00
	.type		__unnamed_2,@object
	.size		__unnamed_2,(.L_2 - __unnamed_2)
__unnamed_2:
        /* <DEDUP_REMOVED lines=42> */
        /*050c*/ 	.byte	0x3e, 0x5d, 0x00
.L_2:


//--------------------- .nv.shared._ZN7cutlass13device_kernelINS_4gemm6kernel13GemmUniversalIN4cute5tupleIJiiiiEEENS1_10collective13CollectiveMmaINS1_35MainloopSm100TmaUmmaWarpSpecializedILi4ELi2ELi4ENS5_IJNS4_1CILi2EEENSA_ILi4EEENSA_ILi1EEEEEEEENS5_IJNSA_ILi256EEENSA_ILi128EEENSA_ILi64EEEEEENS_10tfloat32_tENS5_IJlSD_lEEESK_SL_NS4_8TiledMMAINS4_8MMA_AtomIJNS4_23SM100_MMA_TF32_2x1SM_SSISK_SK_fLi256ELi128ELNS4_4UMMA5MajorE0ELSQ_0ELNSP_7ScaleInE0ELSR_0EEEEEENS4_6LayoutINS5_IJSD_SD_SD_EEENS5_IJNSA_ILi0EEESW_SW_EEEEENS5_IJNS4_10UnderscoreESZ_SZ_EEEEENS4_28SM100_TMA_2SM_LOAD_MULTICASTENS4_14ComposedLayoutINS4_7SwizzleILi3ELi4ELi3EEENS4_18smem_ptr_flag_bitsILi32EEENSU_INS5_IJNSA_ILi8EEENSA_ILi32EEEEEENS5_IJS19_SD_EEEEEEEvNS4_8identityENS4_18SM100_TMA_2SM_LOADES1D_vS1E_EENS_8epilogue10collective18CollectiveEpilogueINS1H_23Sm100TmaWarpSpecializedILi4ELi2ELi16ELb1ELb0EEEJNS5_IJSH_SH_SI_EEENS5_IJNSU_ISH_SD_EENSU_INSA_ILi16EEESD_EEEEESK_SL_SK_SL_NS1H_6fusion15FusionCallbacksIS1L_NS1R_17LinearCombinationISK_fSK_fLNS_15FloatRoundStyleE2EEES1M_S1Q_JEEENS4_5SM1004TMEM4LOAD26SM100_TMEM_LOAD_32dp32b16xENS4_13SM90_TMA_LOADENS13_INS14_ILi2ELi4ELi3EEES17_NSU_INS5_IJS18_S1O_EEENS5_IJS1O_SD_EEEEEEENS4_39AutoVectorizingCopyWithAssumedAlignmentILi128EEENS4_14SM90_TMA_STOREES26_S28_S28_EEEvvEEEEvNT_6ParamsE --------------------------
	.section	.nv.shared._ZN7cutlass13device_kernelINS_4gemm6kernel13GemmUniversalIN4cute5tupleIJiiiiEEENS1_10collective13CollectiveMmaINS1_35MainloopSm100TmaUmmaWarpSpecializedILi4ELi2ELi4ENS5_IJNS4_1CILi2EEENSA_ILi4EEENSA_ILi1EEEEEEEENS5_IJNSA_ILi256EEENSA_ILi128EEENSA_ILi64EEEEEENS_10tfloat32_tENS5_IJlSD_lEEESK_SL_NS4_8TiledMMAINS4_8MMA_AtomIJNS4_23SM100_MMA_TF32_2x1SM_SSISK_SK_fLi256ELi128ELNS4_4UMMA5MajorE0ELSQ_0ELNSP_7ScaleInE0ELSR_0EEEEEENS4_6LayoutINS5_IJSD_SD_SD_EEENS5_IJNSA_ILi0EEESW_SW_EEEEENS5_IJNS4_10UnderscoreESZ_SZ_EEEEENS4_28SM100_TMA_2SM_LOAD_MULTICASTENS4_14ComposedLayoutINS4_7SwizzleILi3ELi4ELi3EEENS4_18smem_ptr_flag_bitsILi32EEENSU_INS5_IJNSA_ILi8EEENSA_ILi32EEEEEENS5_IJS19_SD_EEEEEEEvNS4_8identityENS4_18SM100_TMA_2SM_LOADES1D_vS1E_EENS_8epilogue10collective18CollectiveEpilogueINS1H_23Sm100TmaWarpSpecializedILi4ELi2ELi16ELb1ELb0EEEJNS5_IJSH_SH_SI_EEENS5_IJNSU_ISH_SD_EENSU_INSA_ILi16EEESD_EEEEESK_SL_SK_SL_NS1H_6fusion15FusionCallbacksIS1L_NS1R_17LinearCombinationISK_fSK_fLNS_15FloatRoundStyleE2EEES1M_S1Q_JEEENS4_5SM1004TMEM4LOAD26SM100_TMEM_LOAD_32dp32b16xENS4_13SM90_TMA_LOADENS13_INS14_ILi2ELi4ELi3EEES17_NSU_INS5_IJS18_S1O_EEENS5_IJS1O_SD_EEEEEEENS4_39AutoVectorizingCopyWithAssumedAlignmentILi128EEENS4_14SM90_TMA_STOREES26_S28_S28_EEEvvEEEEvNT_6ParamsE,"aw",@nobits
	.sectionflags	@""
	.align	16
	.zero		1024


//--------------------- .nv.shared.reserved.0     --------------------------
	.section	.nv.shared.reserved.0,"aw",@nobits
	.weak		__nv_reservedSMEM_offset_0_alias
	.size		__nv_reservedSMEM_offset_0_alias, 0, 64
	.other		__nv_reservedSMEM_offset_0_alias,@"STO_CUDA_RESERVED_SHARED STV_DEFAULT"
__nv_reservedSMEM_offset_0_alias:
	.zero		0
.nv.shared.reserved.0:
	.zero		64
	.weak		__nv_reservedSMEM_tcgen05_partition
	.type		__nv_reservedSMEM_tcgen05_partition,@object
	.size		__nv_reservedSMEM_tcgen05_partition,(.L_0 - __nv_reservedSMEM_tcgen05_partition)
__nv_reservedSMEM_tcgen05_partition:
	.zero		32
.L_0:


//--------------------- .nv.global                --------------------------
	.section	.nv.global,"aw",@nobits
.nv.global:
	.type		_ZN40_INTERNAL_106329dc_4_k_cu_c6212106_288294cute1_E,@object
	.size		_ZN40_INTERNAL_106329dc_4_k_cu_c6212106_288294cute1_E,(_ZN40_INTERNAL_106329dc_4_k_cu_c6212106_288294cuda3std3__45__cpo6cbeginE - _ZN40_INTERNAL_106329dc_4_k_cu_c6212106_288294cute1_E)
_ZN40_INTERNAL_106329dc_4_k_cu_c6212106_288294cute1_E:
	.zero		1
	.type		_ZN40_INTERNAL_106329dc_4_k_cu_c6212106_288294cuda3std3__45__cpo6cbeginE,@object
	.size		_ZN40_INTERNAL_106329dc_4_k_cu_c6212106_288294cuda3std3__45__cpo6cbeginE,(_ZN40_INTERNAL_106329dc_4_k_cu_c6212106_288294cuda3std3__48in_placeE - _ZN40_INTERNAL_106329dc_4_k_cu_c6212106_288294cuda3std3__45__cpo6cbeginE)
_ZN40_INTERNAL_106329dc_4_k_cu_c6212106_288294cuda3std3__45__cpo6cbeginE:
	.zero		1
	.type		_ZN40_INTERNAL_106329dc_4_k_cu_c6212106_288294cuda3std3__48in_placeE,@object
	.size		_ZN40_INTERNAL_106329dc_4_k_cu_c6212106_288294cuda3std3__48in_placeE,(_ZN40_INTERNAL_106329dc_4_k_cu_c6212106_288294cuda3std6ranges3__45__cpo9iter_moveE - _ZN40_INTERNAL_106329dc_4_k_cu_c6212106_288294cuda3std3__48in_placeE)
_ZN40_INTERNAL_106329dc_4_k_cu_c6212106_288294cuda3std3__48in_placeE:
	.zero		1
	.type		_ZN40_INTERNAL_106329dc_4_k_cu_c6212106_288294cuda3std6ranges3__45__cpo9iter_moveE,@object
	.size		_ZN40_INTERNAL_106329dc_4_k_cu_c6212106_288294cuda3std6ranges3__45__cpo9iter_moveE,(_ZN40_INTERNAL_106329dc_4_k_cu_c6212106_288294cuda3std3__45__cpo5beginE - _ZN40_INTERNAL_106329dc_4_k_cu_c6212106_288294cuda3std6ranges3__45__cpo9iter_moveE)
_ZN40_INTERNAL_106329dc_4_k_cu_c6212106_288294cuda3std6ranges3__45__cpo9iter_moveE:
	.zero		1
	.type		_ZN40_INTERNAL_106329dc_4_k_cu_c6212106_288294cuda3std3__45__cpo5beginE,@object
	.size		_ZN40_INTERNAL_106329dc_4_k_cu_c6212106_288294cuda3std3__45__cpo5beginE,(_ZN40_INTERNAL_106329dc_4_k_cu_c6212106_288294cuda3std3__442_GLOBAL__N__106329dc_4_k_cu_c6212106_288296ignoreE - _ZN40_INTERNAL_106329dc_4_k_cu_c6212106_288294cuda3std3__45__cpo5beginE)
_ZN40_INTERNAL_106329dc_4_k_cu_c6212106_288294cuda3std3__45__cpo5beginE:
	.zero		1
	.type		_ZN40_INTERNAL_106329dc_4_k_cu_c6212106_288294cuda3std3__442_GLOBAL__N__106329dc_4_k_cu_c6212106_288296ignoreE,@object
	.size		_ZN40_INTERNAL_106329dc_4_k_cu_c6212106_288294cuda3std3__442_GLOBAL__N__106329dc_4_k_cu_c6212106_288296ignoreE,(_ZN40_INTERNAL_106329dc_4_k_cu_c6212106_288294cute7productE - _ZN40_INTERNAL_106329dc_4_k_cu_c6212106_288294cuda3std3__442_GLOBAL__N__106329dc_4_k_cu_c6212106_288296ignoreE)
_ZN40_INTERNAL_106329dc_4_k_cu_c6212106_288294cuda3std3__442_GLOBAL__N__106329dc_4_k_cu_c6212106_288296ignoreE:
	.zero		1
	.type		_ZN40_INTERNAL_106329dc_4_k_cu_c6212106_288294cute7productE,@object
	.size		_ZN40_INTERNAL_106329dc_4_k_cu_c6212106_288294cute7productE,(_ZN40_INTERNAL_106329dc_4_k_cu_c6212106_288294cuda3std3__45__cpo3endE - _ZN40_INTERNAL_106329dc_4_k_cu_c6212106_288294cute7productE)
_ZN40_INTERNAL_106329dc_4_k_cu_c6212106_288294cute7productE:
	.zero		1
	.type		_ZN40_INTERNAL_106329dc_4_k_cu_c6212106_288294cuda3std3__45__cpo3endE,@object
	.size		_ZN40_INTERNAL_106329dc_4_k_cu_c6212106_288294cuda3std3__45__cpo3endE,(_ZN40_INTERNAL_106329dc_4_k_cu_c6212106_288294cuda3std3__419piecewise_constructE - _ZN40_INTERNAL_106329dc_4_k_cu_c6212106_288294cuda3std3__45__cpo3endE)
_ZN40_INTERNAL_106329dc_4_k_cu_c6212106_288294cuda3std3__45__cpo3endE:
	.zero		1
	.type		_ZN40_INTERNAL_106329dc_4_k_cu_c6212106_288294cuda3std3__419piecewise_constructE,@object
	.size		_ZN40_INTERNAL_106329dc_4_k_cu_c6212106_288294cuda3std3__419piecewise_constructE,(_ZN40_INTERNAL_106329dc_4_k_cu_c6212106_288294cuda3std3__45__cpo4cendE - _ZN40_INTERNAL_106329dc_4_k_cu_c6212106_288294cuda3std3__419piecewise_constructE)
_ZN40_INTERNAL_106329dc_4_k_cu_c6212106_288294cuda3std3__419piecewise_constructE:
	.zero		1
	.type		_ZN40_INTERNAL_106329dc_4_k_cu_c6212106_288294cuda3std3__45__cpo4cendE,@object
	.size		_ZN40_INTERNAL_106329dc_4_k_cu_c6212106_288294cuda3std3__45__cpo4cendE,(_ZN40_INTERNAL_106329dc_4_k_cu_c6212106_288294cuda3std6ranges3__45__cpo4swapE - _ZN40_INTERNAL_106329dc_4_k_cu_c6212106_288294cuda3std3__45__cpo4cendE)
_ZN40_INTERNAL_106329dc_4_k_cu_c6212106_288294cuda3std3__45__cpo4cendE:
	.zero		1
	.type		_ZN40_INTERNAL_106329dc_4_k_cu_c6212106_288294cuda3std6ranges3__45__cpo4swapE,@object
	.size		_ZN40_INTERNAL_106329dc_4_k_cu_c6212106_288294cuda3std6ranges3__45__cpo4swapE,(.L_10 - _ZN40_INTERNAL_106329dc_4_k_cu_c6212106_288294cuda3std6ranges3__45__cpo4swapE)
_ZN40_INTERNAL_106329dc_4_k_cu_c6212106_288294cuda3std6ranges3__45__cpo4swapE:
	.zero		1
.L_10:


//--------------------- .nv.constant0._ZN7cutlass13device_kernelINS_4gemm6kernel13GemmUniversalIN4cute5tupleIJiiiiEEENS1_10collective13CollectiveMmaINS1_35MainloopSm100TmaUmmaWarpSpecializedILi4ELi2ELi4ENS5_IJNS4_1CILi2EEENSA_ILi4EEENSA_ILi1EEEEEEEENS5_IJNSA_ILi256EEENSA_ILi128EEENSA_ILi64EEEEEENS_10tfloat32_tENS5_IJlSD_lEEESK_SL_NS4_8TiledMMAINS4_8MMA_AtomIJNS4_23SM100_MMA_TF32_2x1SM_SSISK_SK_fLi256ELi128ELNS4_4UMMA5MajorE0ELSQ_0ELNSP_7ScaleInE0ELSR_0EEEEEENS4_6LayoutINS5_IJSD_SD_SD_EEENS5_IJNSA_ILi0EEESW_SW_EEEEENS5_IJNS4_10UnderscoreESZ_SZ_EEEEENS4_28SM100_TMA_2SM_LOAD_MULTICASTENS4_14ComposedLayoutINS4_7SwizzleILi3ELi4ELi3EEENS4_18smem_ptr_flag_bitsILi32EEENSU_INS5_IJNSA_ILi8EEENSA_ILi32EEEEEENS5_IJS19_SD_EEEEEEEvNS4_8identityENS4_18SM100_TMA_2SM_LOADES1D_vS1E_EENS_8epilogue10collective18CollectiveEpilogueINS1H_23Sm100TmaWarpSpecializedILi4ELi2ELi16ELb1ELb0EEEJNS5_IJSH_SH_SI_EEENS5_IJNSU_ISH_SD_EENSU_INSA_ILi16EEESD_EEEEESK_SL_SK_SL_NS1H_6fusion15FusionCallbacksIS1L_NS1R_17LinearCombinationISK_fSK_fLNS_15FloatRoundStyleE2EEES1M_S1Q_JEEENS4_5SM1004TMEM4LOAD26SM100_TMEM_LOAD_32dp32b16xENS4_13SM90_TMA_LOADENS13_INS14_ILi2ELi4ELi3EEES17_NSU_INS5_IJS18_S1O_EEENS5_IJS1O_SD_EEEEEEENS4_39AutoVectorizingCopyWithAssumedAlignmentILi128EEENS4_14SM90_TMA_STOREES26_S28_S28_EEEvvEEEEvNT_6ParamsE --------------------------
	.section	.nv.constant0._ZN7cutlass13device_kernelINS_4gemm6kernel13GemmUniversalIN4cute5tupleIJiiiiEEENS1_10collective13CollectiveMmaINS1_35MainloopSm100TmaUmmaWarpSpecializedILi4ELi2ELi4ENS5_IJNS4_1CILi2EEENSA_ILi4EEENSA_ILi1EEEEEEEENS5_IJNSA_ILi256EEENSA_ILi128EEENSA_ILi64EEEEEENS_10tfloat32_tENS5_IJlSD_lEEESK_SL_NS4_8TiledMMAINS4_8MMA_AtomIJNS4_23SM100_MMA_TF32_2x1SM_SSISK_SK_fLi256ELi128ELNS4_4UMMA5MajorE0ELSQ_0ELNSP_7ScaleInE0ELSR_0EEEEEENS4_6LayoutINS5_IJSD_SD_SD_EEENS5_IJNSA_ILi0EEESW_SW_EEEEENS5_IJNS4_10UnderscoreESZ_SZ_EEEEENS4_28SM100_TMA_2SM_LOAD_MULTICASTENS4_14ComposedLayoutINS4_7SwizzleILi3ELi4ELi3EEENS4_18smem_ptr_flag_bitsILi32EEENSU_INS5_IJNSA_ILi8EEENSA_ILi32EEEEEENS5_IJS19_SD_EEEEEEEvNS4_8identityENS4_18SM100_TMA_2SM_LOADES1D_vS1E_EENS_8epilogue10collective18CollectiveEpilogueINS1H_23Sm100TmaWarpSpecializedILi4ELi2ELi16ELb1ELb0EEEJNS5_IJSH_SH_SI_EEENS5_IJNSU_ISH_SD_EENSU_INSA_ILi16EEESD_EEEEESK_SL_SK_SL_NS1H_6fusion15FusionCallbacksIS1L_NS1R_17LinearCombinationISK_fSK_fLNS_15FloatRoundStyleE2EEES1M_S1Q_JEEENS4_5SM1004TMEM4LOAD26SM100_TMEM_LOAD_32dp32b16xENS4_13SM90_TMA_LOADENS13_INS14_ILi2ELi4ELi3EEES17_NSU_INS5_IJS18_S1O_EEENS5_IJS1O_SD_EEEEEEENS4_39AutoVectorizingCopyWithAssumedAlignmentILi128EEENS4_14SM90_TMA_STOREES26_S28_S28_EEEvvEEEEvNT_6ParamsE,"a",@progbits
	.sectionflags	@""
	.align	4
.nv.constant0._ZN7cutlass13device_kernelINS_4gemm6kernel13GemmUniversalIN4cute5tupleIJiiiiEEENS1_10collective13CollectiveMmaINS1_35MainloopSm100TmaUmmaWarpSpecializedILi4ELi2ELi4ENS5_IJNS4_1CILi2EEENSA_ILi4EEENSA_ILi1EEEEEEEENS5_IJNSA_ILi256EEENSA_ILi128EEENSA_ILi64EEEEEENS_10tfloat32_tENS5_IJlSD_lEEESK_SL_NS4_8TiledMMAINS4_8MMA_AtomIJNS4_23SM100_MMA_TF32_2x1SM_SSISK_SK_fLi256ELi128ELNS4_4UMMA5MajorE0ELSQ_0ELNSP_7ScaleInE0ELSR_0EEEEEENS4_6LayoutINS5_IJSD_SD_SD_EEENS5_IJNSA_ILi0EEESW_SW_EEEEENS5_IJNS4_10UnderscoreESZ_SZ_EEEEENS4_28SM100_TMA_2SM_LOAD_MULTICASTENS4_14ComposedLayoutINS4_7SwizzleILi3ELi4ELi3EEENS4_18smem_ptr_flag_bitsILi32EEENSU_INS5_IJNSA_ILi8EEENSA_ILi32EEEEEENS5_IJS19_SD_EEEEEEEvNS4_8identityENS4_18SM100_TMA_2SM_LOADES1D_vS1E_EENS_8epilogue10collective18CollectiveEpilogueINS1H_23Sm100TmaWarpSpecializedILi4ELi2ELi16ELb1ELb0EEEJNS5_IJSH_SH_SI_EEENS5_IJNSU_ISH_SD_EENSU_INSA_ILi16EEESD_EEEEESK_SL_SK_SL_NS1H_6fusion15FusionCallbacksIS1L_NS1R_17LinearCombinationISK_fSK_fLNS_15FloatRoundStyleE2EEES1M_S1Q_JEEENS4_5SM1004TMEM4LOAD26SM100_TMEM_LOAD_32dp32b16xENS4_13SM90_TMA_LOADENS13_INS14_ILi2ELi4ELi3EEES17_NSU_INS5_IJS18_S1O_EEENS5_IJS1O_SD_EEEEEEENS4_39AutoVectorizingCopyWithAssumedAlignmentILi128EEENS4_14SM90_TMA_STOREES26_S28_S28_EEEvvEEEEvNT_6ParamsE:
	.zero		2944


//--------------------- SYMBOLS --------------------------

	.type		.nv.reservedSmem.offset0,@object
	.size		.nv.reservedSmem.offset0,0x4
	.type		.nv.reservedSmem.cap,@object
	.size		.nv.reservedSmem.cap,0x4
	.type		__assertfail,@function
